//
// Generated by NVIDIA NVVM Compiler
//
// Compiler Build ID: CL-36424714
// Cuda compilation tools, release 13.0, V13.0.88
// Based on NVVM 20.0.0
//

.version 9.0
.target sm_100
.address_size 64

	// .globl	_Z11gostEncryptPy
.const .align 4 .b8 gKey[32];
.const .align 2 .b8 gTable[256];
.const .align 1 .b8 gSubTable[256];
.const .align 1 .b8 gAesKey[32];
.const .align 4 .b8 gWords[240];

.visible .entry _Z11gostEncryptPy(
	.param .u64 .ptr .align 1 _Z11gostEncryptPy_param_0
)
{
	.reg .pred 	%p<4>;
	.reg .b16 	%rs<7>;
	.reg .b32 	%r<107>;
	.reg .b64 	%rd<71>;

	ld.param.u64 	%rd2, [_Z11gostEncryptPy_param_0];
	cvta.to.global.u64 	%rd3, %rd2;
	mov.u32 	%r12, %ctaid.x;
	mov.u32 	%r13, %ntid.x;
	mov.u32 	%r14, %tid.x;
	mad.lo.s32 	%r15, %r12, %r13, %r14;
	mul.wide.s32 	%rd4, %r15, 8;
	add.s64 	%rd1, %rd3, %rd4;
	ld.global.u64 	%rd5, [%rd1];
	{ .reg .b32 tmp; mov.b64 {tmp, %r105}, %rd5; }
	cvt.u32.u64 	%r106, %rd5;
	mov.b32 	%r103, 0;
	mov.u64 	%rd8, gKey;
	mov.u64 	%rd11, gTable;
	add.s64 	%rd12, %rd11, 224;
	add.s64 	%rd16, %rd11, 192;
	mov.u32 	%r104, %r103;
$L__BB0_1:
	add.s32 	%r16, %r103, 1;
	setp.lt.u32 	%p1, %r16, 25;
	add.s32 	%r17, %r104, -1;
	selp.b32 	%r18, %r103, %r17, %p1;
	shl.b32 	%r19, %r18, 2;
	cvt.u64.u32 	%rd6, %r19;
	and.b64  	%rd7, %rd6, 28;
	add.s64 	%rd9, %rd8, %rd7;
	ld.const.u32 	%r20, [%rd9];
	add.s32 	%r21, %r20, %r106;
	shr.u32 	%r22, %r21, 28;
	mul.wide.u32 	%rd10, %r22, 2;
	add.s64 	%rd13, %rd12, %rd10;
	ld.const.u16 	%r23, [%rd13];
	shr.u32 	%r24, %r21, 23;
	cvt.u64.u32 	%rd14, %r24;
	and.b64  	%rd15, %rd14, 30;
	add.s64 	%rd17, %rd16, %rd15;
	ld.const.u16 	%rs1, [%rd17];
	shl.b32 	%r25, %r23, 8;
	mul.wide.s16 	%r26, %rs1, 16;
	add.s32 	%r27, %r25, %r26;
	shr.u32 	%r28, %r21, 19;
	cvt.u64.u32 	%rd18, %r28;
	and.b64  	%rd19, %rd18, 30;
	add.s64 	%rd20, %rd11, 160;
	add.s64 	%rd21, %rd20, %rd19;
	ld.const.u16 	%r29, [%rd21];
	add.s32 	%r30, %r27, %r29;
	shr.u32 	%r31, %r21, 15;
	cvt.u64.u32 	%rd22, %r31;
	and.b64  	%rd23, %rd22, 30;
	add.s64 	%rd24, %rd11, 128;
	add.s64 	%rd25, %rd24, %rd23;
	ld.const.u16 	%rs2, [%rd25];
	shl.b32 	%r32, %r30, 8;
	mul.wide.s16 	%r33, %rs2, 16;
	add.s32 	%r34, %r32, %r33;
	shr.u32 	%r35, %r21, 11;
	cvt.u64.u32 	%rd26, %r35;
	and.b64  	%rd27, %rd26, 30;
	add.s64 	%rd28, %rd11, 96;
	add.s64 	%rd29, %rd28, %rd27;
	ld.const.s16 	%r36, [%rd29];
	add.s32 	%r37, %r34, %r36;
	shr.u32 	%r38, %r21, 7;
	cvt.u64.u32 	%rd30, %r38;
	and.b64  	%rd31, %rd30, 30;
	add.s64 	%rd32, %rd11, 64;
	add.s64 	%rd33, %rd32, %rd31;
	ld.const.u16 	%rs3, [%rd33];
	shl.b32 	%r39, %r37, 8;
	mul.wide.s16 	%r40, %rs3, 16;
	add.s32 	%r41, %r39, %r40;
	shr.u32 	%r42, %r21, 3;
	cvt.u64.u32 	%rd34, %r42;
	and.b64  	%rd35, %rd34, 30;
	add.s64 	%rd36, %rd11, 32;
	add.s64 	%rd37, %rd36, %rd35;
	ld.const.s16 	%r43, [%rd37];
	add.s32 	%r44, %r41, %r43;
	shl.b32 	%r45, %r44, 4;
	shl.b32 	%r46, %r21, 1;
	cvt.u64.u32 	%rd38, %r46;
	and.b64  	%rd39, %rd38, 30;
	add.s64 	%rd40, %rd11, %rd39;
	ld.const.s16 	%r47, [%rd40];
	add.s32 	%r48, %r45, %r47;
	shf.l.wrap.b32 	%r49, %r48, %r48, 1;
	shf.l.wrap.b32 	%r50, %r49, %r49, 1;
	shf.l.wrap.b32 	%r51, %r50, %r50, 1;
	shf.l.wrap.b32 	%r52, %r51, %r51, 1;
	shf.l.wrap.b32 	%r53, %r52, %r52, 1;
	shf.l.wrap.b32 	%r54, %r53, %r53, 1;
	shf.l.wrap.b32 	%r55, %r54, %r54, 1;
	shf.l.wrap.b32 	%r56, %r55, %r55, 1;
	shf.l.wrap.b32 	%r57, %r56, %r56, 1;
	shf.l.wrap.b32 	%r58, %r57, %r57, 1;
	shf.l.wrap.b32 	%r59, %r58, %r58, 1;
	xor.b32  	%r105, %r59, %r105;
	setp.gt.u32 	%p2, %r16, 23;
	selp.s32 	%r60, -1, 0, %p2;
	xor.b32  	%r61, %r16, %r60;
	shl.b32 	%r62, %r61, 2;
	cvt.u64.u32 	%rd41, %r62;
	and.b64  	%rd42, %rd41, 28;
	add.s64 	%rd43, %rd8, %rd42;
	ld.const.u32 	%r63, [%rd43];
	add.s32 	%r64, %r63, %r105;
	shr.u32 	%r65, %r64, 28;
	mul.wide.u32 	%rd44, %r65, 2;
	add.s64 	%rd45, %rd12, %rd44;
	ld.const.u16 	%r66, [%rd45];
	shr.u32 	%r67, %r64, 23;
	cvt.u64.u32 	%rd46, %r67;
	and.b64  	%rd47, %rd46, 30;
	add.s64 	%rd48, %rd16, %rd47;
	ld.const.u16 	%rs4, [%rd48];
	shl.b32 	%r68, %r66, 8;
	mul.wide.s16 	%r69, %rs4, 16;
	add.s32 	%r70, %r68, %r69;
	shr.u32 	%r71, %r64, 19;
	cvt.u64.u32 	%rd49, %r71;
	and.b64  	%rd50, %rd49, 30;
	add.s64 	%rd51, %rd20, %rd50;
	ld.const.u16 	%r72, [%rd51];
	add.s32 	%r73, %r70, %r72;
	shr.u32 	%r74, %r64, 15;
	cvt.u64.u32 	%rd52, %r74;
	and.b64  	%rd53, %rd52, 30;
	add.s64 	%rd54, %rd24, %rd53;
	ld.const.u16 	%rs5, [%rd54];
	shl.b32 	%r75, %r73, 8;
	mul.wide.s16 	%r76, %rs5, 16;
	add.s32 	%r77, %r75, %r76;
	shr.u32 	%r78, %r64, 11;
	cvt.u64.u32 	%rd55, %r78;
	and.b64  	%rd56, %rd55, 30;
	add.s64 	%rd57, %rd28, %rd56;
	ld.const.s16 	%r79, [%rd57];
	add.s32 	%r80, %r77, %r79;
	shr.u32 	%r81, %r64, 7;
	cvt.u64.u32 	%rd58, %r81;
	and.b64  	%rd59, %rd58, 30;
	add.s64 	%rd60, %rd32, %rd59;
	ld.const.u16 	%rs6, [%rd60];
	shl.b32 	%r82, %r80, 8;
	mul.wide.s16 	%r83, %rs6, 16;
	add.s32 	%r84, %r82, %r83;
	shr.u32 	%r85, %r64, 3;
	cvt.u64.u32 	%rd61, %r85;
	and.b64  	%rd62, %rd61, 30;
	add.s64 	%rd63, %rd36, %rd62;
	ld.const.s16 	%r86, [%rd63];
	add.s32 	%r87, %r84, %r86;
	shl.b32 	%r88, %r87, 4;
	shl.b32 	%r89, %r64, 1;
	cvt.u64.u32 	%rd64, %r89;
	and.b64  	%rd65, %rd64, 30;
	add.s64 	%rd66, %rd11, %rd65;
	ld.const.s16 	%r90, [%rd66];
	add.s32 	%r91, %r88, %r90;
	shf.l.wrap.b32 	%r92, %r91, %r91, 1;
	shf.l.wrap.b32 	%r93, %r92, %r92, 1;
	shf.l.wrap.b32 	%r94, %r93, %r93, 1;
	shf.l.wrap.b32 	%r95, %r94, %r94, 1;
	shf.l.wrap.b32 	%r96, %r95, %r95, 1;
	shf.l.wrap.b32 	%r97, %r96, %r96, 1;
	shf.l.wrap.b32 	%r98, %r97, %r97, 1;
	shf.l.wrap.b32 	%r99, %r98, %r98, 1;
	shf.l.wrap.b32 	%r100, %r99, %r99, 1;
	shf.l.wrap.b32 	%r101, %r100, %r100, 1;
	shf.l.wrap.b32 	%r102, %r101, %r101, 1;
	xor.b32  	%r106, %r102, %r106;
	add.s32 	%r104, %r104, -2;
	add.s32 	%r103, %r103, 2;
	setp.ne.s32 	%p3, %r16, 31;
	@%p3 bra 	$L__BB0_1;
	cvt.u64.u32 	%rd67, %r105;
	shl.b64 	%rd68, %rd67, 32;
	cvt.u64.u32 	%rd69, %r106;
	or.b64  	%rd70, %rd68, %rd69;
	st.global.u64 	[%rd1], %rd70;
	ret;

}
	// .globl	_Z14gostDecipheredPy
.visible .entry _Z14gostDecipheredPy(
	.param .u64 .ptr .align 1 _Z14gostDecipheredPy_param_0
)
{
	.reg .pred 	%p<4>;
	.reg .b16 	%rs<7>;
	.reg .b32 	%r<107>;
	.reg .b64 	%rd<71>;

	ld.param.u64 	%rd2, [_Z14gostDecipheredPy_param_0];
	cvta.to.global.u64 	%rd3, %rd2;
	mov.u32 	%r12, %ctaid.x;
	mov.u32 	%r13, %ntid.x;
	mov.u32 	%r14, %tid.x;
	mad.lo.s32 	%r15, %r12, %r13, %r14;
	mul.wide.s32 	%rd4, %r15, 8;
	add.s64 	%rd1, %rd3, %rd4;
	ld.global.u64 	%rd5, [%rd1];
	{ .reg .b32 tmp; mov.b64 {tmp, %r106}, %rd5; }
	cvt.u32.u64 	%r105, %rd5;
	mov.b32 	%r103, 0;
	mov.u64 	%rd8, gKey;
	mov.u64 	%rd11, gTable;
	add.s64 	%rd12, %rd11, 224;
	add.s64 	%rd16, %rd11, 192;
	mov.u32 	%r104, %r103;
$L__BB1_1:
	add.s32 	%r16, %r103, 1;
	setp.lt.u32 	%p1, %r16, 9;
	add.s32 	%r17, %r104, -1;
	selp.b32 	%r18, %r103, %r17, %p1;
	shl.b32 	%r19, %r18, 2;
	cvt.u64.u32 	%rd6, %r19;
	and.b64  	%rd7, %rd6, 28;
	add.s64 	%rd9, %rd8, %rd7;
	ld.const.u32 	%r20, [%rd9];
	add.s32 	%r21, %r20, %r106;
	shr.u32 	%r22, %r21, 28;
	mul.wide.u32 	%rd10, %r22, 2;
	add.s64 	%rd13, %rd12, %rd10;
	ld.const.u16 	%r23, [%rd13];
	shr.u32 	%r24, %r21, 23;
	cvt.u64.u32 	%rd14, %r24;
	and.b64  	%rd15, %rd14, 30;
	add.s64 	%rd17, %rd16, %rd15;
	ld.const.u16 	%rs1, [%rd17];
	shl.b32 	%r25, %r23, 8;
	mul.wide.s16 	%r26, %rs1, 16;
	add.s32 	%r27, %r25, %r26;
	shr.u32 	%r28, %r21, 19;
	cvt.u64.u32 	%rd18, %r28;
	and.b64  	%rd19, %rd18, 30;
	add.s64 	%rd20, %rd11, 160;
	add.s64 	%rd21, %rd20, %rd19;
	ld.const.u16 	%r29, [%rd21];
	add.s32 	%r30, %r27, %r29;
	shr.u32 	%r31, %r21, 15;
	cvt.u64.u32 	%rd22, %r31;
	and.b64  	%rd23, %rd22, 30;
	add.s64 	%rd24, %rd11, 128;
	add.s64 	%rd25, %rd24, %rd23;
	ld.const.u16 	%rs2, [%rd25];
	shl.b32 	%r32, %r30, 8;
	mul.wide.s16 	%r33, %rs2, 16;
	add.s32 	%r34, %r32, %r33;
	shr.u32 	%r35, %r21, 11;
	cvt.u64.u32 	%rd26, %r35;
	and.b64  	%rd27, %rd26, 30;
	add.s64 	%rd28, %rd11, 96;
	add.s64 	%rd29, %rd28, %rd27;
	ld.const.s16 	%r36, [%rd29];
	add.s32 	%r37, %r34, %r36;
	shr.u32 	%r38, %r21, 7;
	cvt.u64.u32 	%rd30, %r38;
	and.b64  	%rd31, %rd30, 30;
	add.s64 	%rd32, %rd11, 64;
	add.s64 	%rd33, %rd32, %rd31;
	ld.const.u16 	%rs3, [%rd33];
	shl.b32 	%r39, %r37, 8;
	mul.wide.s16 	%r40, %rs3, 16;
	add.s32 	%r41, %r39, %r40;
	shr.u32 	%r42, %r21, 3;
	cvt.u64.u32 	%rd34, %r42;
	and.b64  	%rd35, %rd34, 30;
	add.s64 	%rd36, %rd11, 32;
	add.s64 	%rd37, %rd36, %rd35;
	ld.const.s16 	%r43, [%rd37];
	add.s32 	%r44, %r41, %r43;
	shl.b32 	%r45, %r44, 4;
	shl.b32 	%r46, %r21, 1;
	cvt.u64.u32 	%rd38, %r46;
	and.b64  	%rd39, %rd38, 30;
	add.s64 	%rd40, %rd11, %rd39;
	ld.const.s16 	%r47, [%rd40];
	add.s32 	%r48, %r45, %r47;
	shf.l.wrap.b32 	%r49, %r48, %r48, 1;
	shf.l.wrap.b32 	%r50, %r49, %r49, 1;
	shf.l.wrap.b32 	%r51, %r50, %r50, 1;
	shf.l.wrap.b32 	%r52, %r51, %r51, 1;
	shf.l.wrap.b32 	%r53, %r52, %r52, 1;
	shf.l.wrap.b32 	%r54, %r53, %r53, 1;
	shf.l.wrap.b32 	%r55, %r54, %r54, 1;
	shf.l.wrap.b32 	%r56, %r55, %r55, 1;
	shf.l.wrap.b32 	%r57, %r56, %r56, 1;
	shf.l.wrap.b32 	%r58, %r57, %r57, 1;
	shf.l.wrap.b32 	%r59, %r58, %r58, 1;
	xor.b32  	%r105, %r59, %r105;
	setp.gt.u32 	%p2, %r16, 7;
	selp.s32 	%r60, -1, 0, %p2;
	xor.b32  	%r61, %r16, %r60;
	shl.b32 	%r62, %r61, 2;
	cvt.u64.u32 	%rd41, %r62;
	and.b64  	%rd42, %rd41, 28;
	add.s64 	%rd43, %rd8, %rd42;
	ld.const.u32 	%r63, [%rd43];
	add.s32 	%r64, %r63, %r105;
	shr.u32 	%r65, %r64, 28;
	mul.wide.u32 	%rd44, %r65, 2;
	add.s64 	%rd45, %rd12, %rd44;
	ld.const.u16 	%r66, [%rd45];
	shr.u32 	%r67, %r64, 23;
	cvt.u64.u32 	%rd46, %r67;
	and.b64  	%rd47, %rd46, 30;
	add.s64 	%rd48, %rd16, %rd47;
	ld.const.u16 	%rs4, [%rd48];
	shl.b32 	%r68, %r66, 8;
	mul.wide.s16 	%r69, %rs4, 16;
	add.s32 	%r70, %r68, %r69;
	shr.u32 	%r71, %r64, 19;
	cvt.u64.u32 	%rd49, %r71;
	and.b64  	%rd50, %rd49, 30;
	add.s64 	%rd51, %rd20, %rd50;
	ld.const.u16 	%r72, [%rd51];
	add.s32 	%r73, %r70, %r72;
	shr.u32 	%r74, %r64, 15;
	cvt.u64.u32 	%rd52, %r74;
	and.b64  	%rd53, %rd52, 30;
	add.s64 	%rd54, %rd24, %rd53;
	ld.const.u16 	%rs5, [%rd54];
	shl.b32 	%r75, %r73, 8;
	mul.wide.s16 	%r76, %rs5, 16;
	add.s32 	%r77, %r75, %r76;
	shr.u32 	%r78, %r64, 11;
	cvt.u64.u32 	%rd55, %r78;
	and.b64  	%rd56, %rd55, 30;
	add.s64 	%rd57, %rd28, %rd56;
	ld.const.s16 	%r79, [%rd57];
	add.s32 	%r80, %r77, %r79;
	shr.u32 	%r81, %r64, 7;
	cvt.u64.u32 	%rd58, %r81;
	and.b64  	%rd59, %rd58, 30;
	add.s64 	%rd60, %rd32, %rd59;
	ld.const.u16 	%rs6, [%rd60];
	shl.b32 	%r82, %r80, 8;
	mul.wide.s16 	%r83, %rs6, 16;
	add.s32 	%r84, %r82, %r83;
	shr.u32 	%r85, %r64, 3;
	cvt.u64.u32 	%rd61, %r85;
	and.b64  	%rd62, %rd61, 30;
	add.s64 	%rd63, %rd36, %rd62;
	ld.const.s16 	%r86, [%rd63];
	add.s32 	%r87, %r84, %r86;
	shl.b32 	%r88, %r87, 4;
	shl.b32 	%r89, %r64, 1;
	cvt.u64.u32 	%rd64, %r89;
	and.b64  	%rd65, %rd64, 30;
	add.s64 	%rd66, %rd11, %rd65;
	ld.const.s16 	%r90, [%rd66];
	add.s32 	%r91, %r88, %r90;
	shf.l.wrap.b32 	%r92, %r91, %r91, 1;
	shf.l.wrap.b32 	%r93, %r92, %r92, 1;
	shf.l.wrap.b32 	%r94, %r93, %r93, 1;
	shf.l.wrap.b32 	%r95, %r94, %r94, 1;
	shf.l.wrap.b32 	%r96, %r95, %r95, 1;
	shf.l.wrap.b32 	%r97, %r96, %r96, 1;
	shf.l.wrap.b32 	%r98, %r97, %r97, 1;
	shf.l.wrap.b32 	%r99, %r98, %r98, 1;
	shf.l.wrap.b32 	%r100, %r99, %r99, 1;
	shf.l.wrap.b32 	%r101, %r100, %r100, 1;
	shf.l.wrap.b32 	%r102, %r101, %r101, 1;
	xor.b32  	%r106, %r102, %r106;
	add.s32 	%r104, %r104, -2;
	add.s32 	%r103, %r103, 2;
	setp.ne.s32 	%p3, %r16, 31;
	@%p3 bra 	$L__BB1_1;
	cvt.u64.u32 	%rd67, %r106;
	shl.b64 	%rd68, %rd67, 32;
	cvt.u64.u32 	%rd69, %r105;
	or.b64  	%rd70, %rd68, %rd69;
	st.global.u64 	[%rd1], %rd70;
	ret;

}
	// .globl	_Z10aesEncryptP4nodei
.visible .entry _Z10aesEncryptP4nodei(
	.param .u64 .ptr .align 1 _Z10aesEncryptP4nodei_param_0,
	.param .u32 _Z10aesEncryptP4nodei_param_1
)
{
	.reg .pred 	%p<36>;
	.reg .b16 	%rs<323>;
	.reg .b32 	%r<132>;
	.reg .b64 	%rd<61>;

	ld.param.u64 	%rd1, [_Z10aesEncryptP4nodei_param_0];
	ld.param.u32 	%r6, [_Z10aesEncryptP4nodei_param_1];
	cvta.to.global.u64 	%rd2, %rd1;
	mov.u32 	%r7, %ntid.x;
	mov.u32 	%r8, %ctaid.x;
	mov.u32 	%r9, %tid.x;
	mad.lo.s32 	%r10, %r7, %r8, %r9;
	mul.wide.s32 	%rd3, %r10, 16;
	add.s64 	%rd4, %rd2, %rd3;
	ld.global.u8 	%r11, [%rd4+3];
	shl.b32 	%r12, %r11, 24;
	ld.global.u8 	%r13, [%rd4+2];
	shl.b32 	%r14, %r13, 16;
	or.b32  	%r15, %r14, %r12;
	ld.global.u8 	%rs160, [%rd4+1];
	mul.wide.u16 	%r16, %rs160, 256;
	or.b32  	%r17, %r16, %r15;
	ld.global.u8 	%r18, [%rd4];
	or.b32  	%r19, %r17, %r18;
	ld.const.u32 	%r20, [gWords];
	xor.b32  	%r21, %r20, %r19;
	cvt.u16.u32 	%rs290, %r21;
	st.global.u8 	[%rd4], %rs290;
	shr.u32 	%r22, %r21, 8;
	cvt.u16.u32 	%rs286, %r22;
	st.global.u8 	[%rd4+1], %rs286;
	{ .reg .b16 tmp; mov.b32 {tmp, %rs282}, %r21; }
	st.global.u8 	[%rd4+2], %rs282;
	shr.u32 	%r23, %r21, 24;
	cvt.u16.u32 	%rs278, %r23;
	st.global.u8 	[%rd4+3], %rs278;
	ld.global.u8 	%r24, [%rd4+7];
	shl.b32 	%r25, %r24, 24;
	ld.global.u8 	%r26, [%rd4+6];
	shl.b32 	%r27, %r26, 16;
	or.b32  	%r28, %r27, %r25;
	ld.global.u8 	%rs161, [%rd4+5];
	mul.wide.u16 	%r29, %rs161, 256;
	or.b32  	%r30, %r29, %r28;
	ld.global.u8 	%r31, [%rd4+4];
	or.b32  	%r32, %r30, %r31;
	ld.const.u32 	%r33, [gWords+4];
	xor.b32  	%r34, %r33, %r32;
	cvt.u16.u32 	%rs289, %r34;
	st.global.u8 	[%rd4+4], %r34;
	shr.u32 	%r35, %r34, 8;
	cvt.u16.u32 	%rs285, %r35;
	st.global.u8 	[%rd4+5], %r35;
	shr.u32 	%r36, %r34, 16;
	{ .reg .b16 tmp; mov.b32 {tmp, %rs281}, %r34; }
	st.global.u8 	[%rd4+6], %r36;
	shr.u32 	%r37, %r34, 24;
	cvt.u16.u32 	%rs277, %r37;
	st.global.u8 	[%rd4+7], %r37;
	ld.global.u8 	%r38, [%rd4+11];
	shl.b32 	%r39, %r38, 24;
	ld.global.u8 	%r40, [%rd4+10];
	shl.b32 	%r41, %r40, 16;
	or.b32  	%r42, %r41, %r39;
	ld.global.u8 	%rs162, [%rd4+9];
	mul.wide.u16 	%r43, %rs162, 256;
	or.b32  	%r44, %r43, %r42;
	ld.global.u8 	%r45, [%rd4+8];
	or.b32  	%r46, %r44, %r45;
	ld.const.u32 	%r47, [gWords+8];
	xor.b32  	%r48, %r47, %r46;
	cvt.u16.u32 	%rs288, %r48;
	st.global.u8 	[%rd4+8], %r48;
	shr.u32 	%r49, %r48, 8;
	cvt.u16.u32 	%rs284, %r49;
	st.global.u8 	[%rd4+9], %r49;
	shr.u32 	%r50, %r48, 16;
	{ .reg .b16 tmp; mov.b32 {tmp, %rs280}, %r48; }
	st.global.u8 	[%rd4+10], %r50;
	shr.u32 	%r51, %r48, 24;
	cvt.u16.u32 	%rs276, %r51;
	st.global.u8 	[%rd4+11], %r51;
	ld.global.u8 	%r52, [%rd4+15];
	shl.b32 	%r53, %r52, 24;
	ld.global.u8 	%r54, [%rd4+14];
	shl.b32 	%r55, %r54, 16;
	or.b32  	%r56, %r55, %r53;
	ld.global.u8 	%rs163, [%rd4+13];
	mul.wide.u16 	%r57, %rs163, 256;
	or.b32  	%r58, %r57, %r56;
	ld.global.u8 	%r59, [%rd4+12];
	or.b32  	%r60, %r58, %r59;
	ld.const.u32 	%r61, [gWords+12];
	xor.b32  	%r62, %r61, %r60;
	cvt.u16.u32 	%rs287, %r62;
	st.global.u8 	[%rd4+12], %rs287;
	shr.u32 	%r63, %r62, 8;
	cvt.u16.u32 	%rs283, %r63;
	st.global.u8 	[%rd4+13], %rs283;
	{ .reg .b16 tmp; mov.b32 {tmp, %rs279}, %r62; }
	st.global.u8 	[%rd4+14], %rs279;
	shr.u32 	%r64, %r62, 24;
	cvt.u16.u32 	%rs275, %r64;
	st.global.u8 	[%rd4+15], %rs275;
	setp.lt.s32 	%p1, %r6, 1;
	@%p1 bra 	$L__BB2_54;
	neg.s32 	%r130, %r6;
	mov.b32 	%r131, 0;
	mov.u64 	%rd7, gSubTable;
	mov.u64 	%rd55, gWords;
$L__BB2_2:
	cvt.u64.u16 	%rd5, %rs290;
	and.b64  	%rd6, %rd5, 255;
	add.s64 	%rd8, %rd7, %rd6;
	ld.const.s8 	%rs319, [%rd8];
	cvt.u64.u16 	%rd9, %rs289;
	and.b64  	%rd10, %rd9, 255;
	add.s64 	%rd11, %rd7, %rd10;
	ld.const.s8 	%rs315, [%rd11];
	cvt.u64.u16 	%rd12, %rs288;
	and.b64  	%rd13, %rd12, 255;
	add.s64 	%rd14, %rd7, %rd13;
	ld.const.s8 	%rs311, [%rd14];
	cvt.u64.u16 	%rd15, %rs287;
	and.b64  	%rd16, %rd15, 255;
	add.s64 	%rd17, %rd7, %rd16;
	ld.const.s8 	%rs307, [%rd17];
	cvt.u64.u16 	%rd18, %rs286;
	and.b64  	%rd19, %rd18, 255;
	add.s64 	%rd20, %rd7, %rd19;
	ld.const.s8 	%rs308, [%rd20];
	cvt.u64.u16 	%rd21, %rs285;
	and.b64  	%rd22, %rd21, 255;
	add.s64 	%rd23, %rd7, %rd22;
	ld.const.s8 	%rs320, [%rd23];
	cvt.u64.u16 	%rd24, %rs284;
	and.b64  	%rd25, %rd24, 255;
	add.s64 	%rd26, %rd7, %rd25;
	ld.const.s8 	%rs316, [%rd26];
	cvt.u64.u16 	%rd27, %rs283;
	and.b64  	%rd28, %rd27, 255;
	add.s64 	%rd29, %rd7, %rd28;
	ld.const.s8 	%rs312, [%rd29];
	cvt.u64.u16 	%rd30, %rs282;
	and.b64  	%rd31, %rd30, 255;
	add.s64 	%rd32, %rd7, %rd31;
	ld.const.s8 	%rs313, [%rd32];
	cvt.u64.u16 	%rd33, %rs281;
	and.b64  	%rd34, %rd33, 255;
	add.s64 	%rd35, %rd7, %rd34;
	ld.const.s8 	%rs309, [%rd35];
	cvt.u64.u16 	%rd36, %rs280;
	and.b64  	%rd37, %rd36, 255;
	add.s64 	%rd38, %rd7, %rd37;
	ld.const.s8 	%rs321, [%rd38];
	cvt.u64.u16 	%rd39, %rs279;
	and.b64  	%rd40, %rd39, 255;
	add.s64 	%rd41, %rd7, %rd40;
	ld.const.s8 	%rs317, [%rd41];
	cvt.u64.u16 	%rd42, %rs278;
	and.b64  	%rd43, %rd42, 255;
	add.s64 	%rd44, %rd7, %rd43;
	ld.const.s8 	%rs318, [%rd44];
	cvt.u64.u16 	%rd45, %rs277;
	and.b64  	%rd46, %rd45, 255;
	add.s64 	%rd47, %rd7, %rd46;
	ld.const.s8 	%rs314, [%rd47];
	cvt.u64.u16 	%rd48, %rs276;
	and.b64  	%rd49, %rd48, 255;
	add.s64 	%rd50, %rd7, %rd49;
	ld.const.s8 	%rs310, [%rd50];
	cvt.u64.u16 	%rd51, %rs275;
	and.b64  	%rd52, %rd51, 255;
	add.s64 	%rd53, %rd7, %rd52;
	ld.const.s8 	%rs322, [%rd53];
	setp.eq.s32 	%p2, %r130, -1;
	@%p2 bra 	$L__BB2_52;
	shl.b16 	%rs49, %rs319, 1;
	setp.gt.s16 	%p3, %rs320, -1;
	@%p3 bra 	$L__BB2_5;
	shl.b16 	%rs164, %rs320, 1;
	xor.b16  	%rs165, %rs320, %rs164;
	xor.b16  	%rs291, %rs165, 27;
	bra.uni 	$L__BB2_6;
$L__BB2_5:
	shl.b16 	%rs166, %rs320, 1;
	xor.b16  	%rs291, %rs166, %rs320;
$L__BB2_6:
	setp.lt.s16 	%p4, %rs319, 0;
	xor.b16  	%rs167, %rs49, 27;
	selp.b16 	%rs168, %rs167, %rs49, %p4;
	xor.b16  	%rs169, %rs168, %rs291;
	xor.b16  	%rs53, %rs169, %rs321;
	setp.gt.s16 	%p5, %rs321, -1;
	@%p5 bra 	$L__BB2_8;
	shl.b16 	%rs170, %rs321, 1;
	xor.b16  	%rs171, %rs321, %rs170;
	xor.b16  	%rs292, %rs171, 27;
	bra.uni 	$L__BB2_9;
$L__BB2_8:
	shl.b16 	%rs172, %rs321, 1;
	xor.b16  	%rs292, %rs172, %rs321;
$L__BB2_9:
	shl.b16 	%rs173, %rs320, 1;
	setp.lt.s16 	%p6, %rs320, 0;
	xor.b16  	%rs174, %rs173, 27;
	selp.b16 	%rs175, %rs174, %rs173, %p6;
	xor.b16  	%rs176, %rs175, %rs292;
	xor.b16  	%rs57, %rs176, %rs319;
	setp.gt.s16 	%p7, %rs322, -1;
	@%p7 bra 	$L__BB2_11;
	shl.b16 	%rs177, %rs322, 1;
	xor.b16  	%rs178, %rs322, %rs177;
	xor.b16  	%rs293, %rs178, 27;
	bra.uni 	$L__BB2_12;
$L__BB2_11:
	shl.b16 	%rs179, %rs322, 1;
	xor.b16  	%rs293, %rs179, %rs322;
$L__BB2_12:
	shl.b16 	%rs180, %rs321, 1;
	setp.lt.s16 	%p8, %rs321, 0;
	xor.b16  	%rs181, %rs180, 27;
	selp.b16 	%rs182, %rs181, %rs180, %p8;
	xor.b16  	%rs183, %rs182, %rs293;
	xor.b16  	%rs61, %rs183, %rs320;
	setp.gt.s16 	%p9, %rs319, -1;
	@%p9 bra 	$L__BB2_14;
	xor.b16  	%rs184, %rs319, %rs49;
	xor.b16  	%rs294, %rs184, 27;
	bra.uni 	$L__BB2_15;
$L__BB2_14:
	xor.b16  	%rs294, %rs49, %rs319;
$L__BB2_15:
	shl.b16 	%rs185, %rs322, 1;
	xor.b16  	%rs186, %rs185, 27;
	setp.lt.s16 	%p10, %rs322, 0;
	selp.b16 	%rs187, %rs186, %rs185, %p10;
	xor.b16  	%rs188, %rs294, %rs187;
	xor.b16  	%rs189, %rs188, %rs320;
	xor.b16  	%rs65, %rs189, %rs321;
	shl.b16 	%rs66, %rs315, 1;
	setp.gt.s16 	%p11, %rs316, -1;
	@%p11 bra 	$L__BB2_17;
	shl.b16 	%rs190, %rs316, 1;
	xor.b16  	%rs191, %rs316, %rs190;
	xor.b16  	%rs295, %rs191, 27;
	bra.uni 	$L__BB2_18;
$L__BB2_17:
	shl.b16 	%rs192, %rs316, 1;
	xor.b16  	%rs295, %rs192, %rs316;
$L__BB2_18:
	setp.lt.s16 	%p12, %rs315, 0;
	xor.b16  	%rs193, %rs66, 27;
	selp.b16 	%rs194, %rs193, %rs66, %p12;
	xor.b16  	%rs195, %rs194, %rs295;
	xor.b16  	%rs70, %rs195, %rs317;
	setp.gt.s16 	%p13, %rs317, -1;
	@%p13 bra 	$L__BB2_20;
	shl.b16 	%rs196, %rs317, 1;
	xor.b16  	%rs197, %rs317, %rs196;
	xor.b16  	%rs296, %rs197, 27;
	bra.uni 	$L__BB2_21;
$L__BB2_20:
	shl.b16 	%rs198, %rs317, 1;
	xor.b16  	%rs296, %rs198, %rs317;
$L__BB2_21:
	shl.b16 	%rs199, %rs316, 1;
	setp.lt.s16 	%p14, %rs316, 0;
	xor.b16  	%rs200, %rs199, 27;
	selp.b16 	%rs201, %rs200, %rs199, %p14;
	xor.b16  	%rs202, %rs201, %rs296;
	xor.b16  	%rs74, %rs202, %rs315;
	setp.gt.s16 	%p15, %rs318, -1;
	@%p15 bra 	$L__BB2_23;
	shl.b16 	%rs203, %rs318, 1;
	xor.b16  	%rs204, %rs318, %rs203;
	xor.b16  	%rs297, %rs204, 27;
	bra.uni 	$L__BB2_24;
$L__BB2_23:
	shl.b16 	%rs205, %rs318, 1;
	xor.b16  	%rs297, %rs205, %rs318;
$L__BB2_24:
	shl.b16 	%rs206, %rs317, 1;
	setp.lt.s16 	%p16, %rs317, 0;
	xor.b16  	%rs207, %rs206, 27;
	selp.b16 	%rs208, %rs207, %rs206, %p16;
	xor.b16  	%rs209, %rs208, %rs297;
	xor.b16  	%rs78, %rs209, %rs316;
	setp.gt.s16 	%p17, %rs315, -1;
	@%p17 bra 	$L__BB2_26;
	xor.b16  	%rs210, %rs315, %rs66;
	xor.b16  	%rs298, %rs210, 27;
	bra.uni 	$L__BB2_27;
$L__BB2_26:
	xor.b16  	%rs298, %rs66, %rs315;
$L__BB2_27:
	shl.b16 	%rs211, %rs318, 1;
	xor.b16  	%rs212, %rs211, 27;
	setp.lt.s16 	%p18, %rs318, 0;
	selp.b16 	%rs213, %rs212, %rs211, %p18;
	xor.b16  	%rs214, %rs298, %rs213;
	xor.b16  	%rs215, %rs214, %rs316;
	xor.b16  	%rs82, %rs215, %rs317;
	shl.b16 	%rs83, %rs311, 1;
	setp.gt.s16 	%p19, %rs312, -1;
	@%p19 bra 	$L__BB2_29;
	shl.b16 	%rs216, %rs312, 1;
	xor.b16  	%rs217, %rs312, %rs216;
	xor.b16  	%rs299, %rs217, 27;
	bra.uni 	$L__BB2_30;
$L__BB2_29:
	shl.b16 	%rs218, %rs312, 1;
	xor.b16  	%rs299, %rs218, %rs312;
$L__BB2_30:
	setp.lt.s16 	%p20, %rs311, 0;
	xor.b16  	%rs219, %rs83, 27;
	selp.b16 	%rs220, %rs219, %rs83, %p20;
	xor.b16  	%rs221, %rs220, %rs299;
	xor.b16  	%rs87, %rs221, %rs313;
	setp.gt.s16 	%p21, %rs313, -1;
	@%p21 bra 	$L__BB2_32;
	shl.b16 	%rs222, %rs313, 1;
	xor.b16  	%rs223, %rs313, %rs222;
	xor.b16  	%rs300, %rs223, 27;
	bra.uni 	$L__BB2_33;
$L__BB2_32:
	shl.b16 	%rs224, %rs313, 1;
	xor.b16  	%rs300, %rs224, %rs313;
$L__BB2_33:
	shl.b16 	%rs225, %rs312, 1;
	setp.lt.s16 	%p22, %rs312, 0;
	xor.b16  	%rs226, %rs225, 27;
	selp.b16 	%rs227, %rs226, %rs225, %p22;
	xor.b16  	%rs228, %rs227, %rs300;
	xor.b16  	%rs91, %rs228, %rs311;
	setp.gt.s16 	%p23, %rs314, -1;
	@%p23 bra 	$L__BB2_35;
	shl.b16 	%rs229, %rs314, 1;
	xor.b16  	%rs230, %rs314, %rs229;
	xor.b16  	%rs301, %rs230, 27;
	bra.uni 	$L__BB2_36;
$L__BB2_35:
	shl.b16 	%rs231, %rs314, 1;
	xor.b16  	%rs301, %rs231, %rs314;
$L__BB2_36:
	shl.b16 	%rs232, %rs313, 1;
	setp.lt.s16 	%p24, %rs313, 0;
	xor.b16  	%rs233, %rs232, 27;
	selp.b16 	%rs234, %rs233, %rs232, %p24;
	xor.b16  	%rs235, %rs234, %rs301;
	xor.b16  	%rs95, %rs235, %rs312;
	setp.gt.s16 	%p25, %rs311, -1;
	@%p25 bra 	$L__BB2_38;
	xor.b16  	%rs236, %rs311, %rs83;
	xor.b16  	%rs302, %rs236, 27;
	bra.uni 	$L__BB2_39;
$L__BB2_38:
	xor.b16  	%rs302, %rs83, %rs311;
$L__BB2_39:
	shl.b16 	%rs237, %rs314, 1;
	xor.b16  	%rs238, %rs237, 27;
	setp.lt.s16 	%p26, %rs314, 0;
	selp.b16 	%rs239, %rs238, %rs237, %p26;
	xor.b16  	%rs240, %rs302, %rs239;
	xor.b16  	%rs241, %rs240, %rs312;
	xor.b16  	%rs99, %rs241, %rs313;
	setp.gt.s16 	%p27, %rs308, -1;
	@%p27 bra 	$L__BB2_41;
	shl.b16 	%rs242, %rs308, 1;
	xor.b16  	%rs243, %rs308, %rs242;
	xor.b16  	%rs303, %rs243, 27;
	bra.uni 	$L__BB2_42;
$L__BB2_41:
	shl.b16 	%rs244, %rs308, 1;
	xor.b16  	%rs303, %rs244, %rs308;
$L__BB2_42:
	setp.lt.s16 	%p28, %rs307, 0;
	shl.b16 	%rs245, %rs307, 1;
	xor.b16  	%rs246, %rs245, 27;
	selp.b16 	%rs247, %rs246, %rs245, %p28;
	xor.b16  	%rs248, %rs247, %rs303;
	xor.b16  	%rs103, %rs248, %rs309;
	setp.gt.s16 	%p29, %rs309, -1;
	@%p29 bra 	$L__BB2_44;
	shl.b16 	%rs249, %rs309, 1;
	xor.b16  	%rs250, %rs309, %rs249;
	xor.b16  	%rs304, %rs250, 27;
	bra.uni 	$L__BB2_45;
$L__BB2_44:
	shl.b16 	%rs251, %rs309, 1;
	xor.b16  	%rs304, %rs251, %rs309;
$L__BB2_45:
	shl.b16 	%rs252, %rs308, 1;
	setp.lt.s16 	%p30, %rs308, 0;
	xor.b16  	%rs253, %rs252, 27;
	selp.b16 	%rs254, %rs253, %rs252, %p30;
	xor.b16  	%rs255, %rs254, %rs304;
	xor.b16  	%rs107, %rs255, %rs307;
	setp.gt.s16 	%p31, %rs310, -1;
	@%p31 bra 	$L__BB2_47;
	shl.b16 	%rs256, %rs310, 1;
	xor.b16  	%rs257, %rs310, %rs256;
	xor.b16  	%rs305, %rs257, 27;
	bra.uni 	$L__BB2_48;
$L__BB2_47:
	shl.b16 	%rs258, %rs310, 1;
	xor.b16  	%rs305, %rs258, %rs310;
$L__BB2_48:
	shl.b16 	%rs259, %rs309, 1;
	setp.lt.s16 	%p32, %rs309, 0;
	xor.b16  	%rs260, %rs259, 27;
	selp.b16 	%rs261, %rs260, %rs259, %p32;
	xor.b16  	%rs262, %rs261, %rs305;
	xor.b16  	%rs111, %rs262, %rs308;
	setp.gt.s16 	%p33, %rs307, -1;
	@%p33 bra 	$L__BB2_50;
	shl.b16 	%rs263, %rs307, 1;
	xor.b16  	%rs264, %rs307, %rs263;
	xor.b16  	%rs306, %rs264, 27;
	bra.uni 	$L__BB2_51;
$L__BB2_50:
	shl.b16 	%rs265, %rs307, 1;
	xor.b16  	%rs306, %rs265, %rs307;
$L__BB2_51:
	shl.b16 	%rs266, %rs310, 1;
	xor.b16  	%rs267, %rs266, 27;
	setp.lt.s16 	%p34, %rs310, 0;
	selp.b16 	%rs268, %rs267, %rs266, %p34;
	xor.b16  	%rs269, %rs306, %rs268;
	xor.b16  	%rs270, %rs269, %rs308;
	xor.b16  	%rs115, %rs270, %rs309;
	xor.b16  	%rs116, %rs53, %rs322;
	xor.b16  	%rs320, %rs57, %rs322;
	xor.b16  	%rs321, %rs61, %rs319;
	xor.b16  	%rs119, %rs70, %rs318;
	xor.b16  	%rs316, %rs74, %rs318;
	xor.b16  	%rs317, %rs78, %rs315;
	xor.b16  	%rs122, %rs87, %rs314;
	xor.b16  	%rs312, %rs91, %rs314;
	xor.b16  	%rs313, %rs95, %rs311;
	xor.b16  	%rs125, %rs103, %rs310;
	xor.b16  	%rs308, %rs107, %rs310;
	xor.b16  	%rs309, %rs111, %rs307;
	mov.u16 	%rs307, %rs125;
	mov.u16 	%rs310, %rs115;
	mov.u16 	%rs311, %rs122;
	mov.u16 	%rs314, %rs99;
	mov.u16 	%rs315, %rs119;
	mov.u16 	%rs318, %rs82;
	mov.u16 	%rs319, %rs116;
	mov.u16 	%rs322, %rs65;
$L__BB2_52:
	add.s32 	%r131, %r131, 4;
	cvt.u32.u16 	%r66, %rs322;
	shl.b32 	%r67, %r66, 24;
	cvt.u32.u16 	%r68, %rs321;
	shl.b32 	%r69, %r68, 16;
	and.b32  	%r70, %r69, 16711680;
	or.b32  	%r71, %r70, %r67;
	and.b16  	%rs271, %rs320, 255;
	mul.wide.u16 	%r72, %rs271, 256;
	or.b32  	%r73, %r72, %r71;
	cvt.u32.u16 	%r74, %rs319;
	and.b32  	%r75, %r74, 255;
	or.b32  	%r76, %r73, %r75;
	mul.wide.u32 	%rd54, %r131, 4;
	add.s64 	%rd56, %rd55, %rd54;
	ld.const.u32 	%r77, [%rd56];
	xor.b32  	%r78, %r77, %r76;
	cvt.u16.u32 	%rs290, %r78;
	shr.u32 	%r79, %r78, 8;
	cvt.u16.u32 	%rs286, %r79;
	{ .reg .b16 tmp; mov.b32 {tmp, %rs282}, %r78; }
	shr.u32 	%r80, %r78, 24;
	cvt.u16.u32 	%rs278, %r80;
	cvt.u32.u16 	%r81, %rs318;
	shl.b32 	%r82, %r81, 24;
	cvt.u32.u16 	%r83, %rs317;
	shl.b32 	%r84, %r83, 16;
	and.b32  	%r85, %r84, 16711680;
	or.b32  	%r86, %r85, %r82;
	and.b16  	%rs272, %rs316, 255;
	mul.wide.u16 	%r87, %rs272, 256;
	or.b32  	%r88, %r87, %r86;
	cvt.u32.u16 	%r89, %rs315;
	and.b32  	%r90, %r89, 255;
	or.b32  	%r91, %r88, %r90;
	ld.const.u32 	%r92, [%rd56+4];
	xor.b32  	%r93, %r92, %r91;
	cvt.u16.u32 	%rs289, %r93;
	shr.u32 	%r94, %r93, 8;
	cvt.u16.u32 	%rs285, %r94;
	{ .reg .b16 tmp; mov.b32 {tmp, %rs281}, %r93; }
	shr.u32 	%r95, %r93, 24;
	cvt.u16.u32 	%rs277, %r95;
	cvt.u32.u16 	%r96, %rs314;
	shl.b32 	%r97, %r96, 24;
	cvt.u32.u16 	%r98, %rs313;
	shl.b32 	%r99, %r98, 16;
	and.b32  	%r100, %r99, 16711680;
	or.b32  	%r101, %r100, %r97;
	and.b16  	%rs273, %rs312, 255;
	mul.wide.u16 	%r102, %rs273, 256;
	or.b32  	%r103, %r102, %r101;
	cvt.u32.u16 	%r104, %rs311;
	and.b32  	%r105, %r104, 255;
	or.b32  	%r106, %r103, %r105;
	ld.const.u32 	%r107, [%rd56+8];
	xor.b32  	%r108, %r107, %r106;
	cvt.u16.u32 	%rs288, %r108;
	shr.u32 	%r109, %r108, 8;
	cvt.u16.u32 	%rs284, %r109;
	{ .reg .b16 tmp; mov.b32 {tmp, %rs280}, %r108; }
	shr.u32 	%r110, %r108, 24;
	cvt.u16.u32 	%rs276, %r110;
	cvt.u32.u16 	%r111, %rs310;
	shl.b32 	%r112, %r111, 24;
	cvt.u32.u16 	%r113, %rs309;
	shl.b32 	%r114, %r113, 16;
	and.b32  	%r115, %r114, 16711680;
	or.b32  	%r116, %r115, %r112;
	and.b16  	%rs274, %rs308, 255;
	mul.wide.u16 	%r117, %rs274, 256;
	or.b32  	%r118, %r117, %r116;
	cvt.u32.u16 	%r119, %rs307;
	and.b32  	%r120, %r119, 255;
	or.b32  	%r121, %r118, %r120;
	ld.const.u32 	%r122, [%rd56+12];
	xor.b32  	%r123, %r122, %r121;
	cvt.u16.u32 	%rs287, %r123;
	shr.u32 	%r124, %r123, 8;
	cvt.u16.u32 	%rs283, %r124;
	{ .reg .b16 tmp; mov.b32 {tmp, %rs279}, %r123; }
	shr.u32 	%r125, %r123, 24;
	cvt.u16.u32 	%rs275, %r125;
	add.s32 	%r130, %r130, 1;
	setp.ne.s32 	%p35, %r130, 0;
	@%p35 bra 	$L__BB2_2;
	ld.param.u64 	%rd60, [_Z10aesEncryptP4nodei_param_0];
	cvta.to.global.u64 	%rd57, %rd60;
	mov.u32 	%r126, %ntid.x;
	mov.u32 	%r127, %ctaid.x;
	mov.u32 	%r128, %tid.x;
	mad.lo.s32 	%r129, %r126, %r127, %r128;
	mul.wide.s32 	%rd58, %r129, 16;
	add.s64 	%rd59, %rd57, %rd58;
	st.global.u8 	[%rd59], %rs290;
	st.global.u8 	[%rd59+4], %rs289;
	st.global.u8 	[%rd59+8], %rs288;
	st.global.u8 	[%rd59+12], %rs287;
	st.global.u8 	[%rd59+1], %rs286;
	st.global.u8 	[%rd59+5], %rs285;
	st.global.u8 	[%rd59+9], %rs284;
	st.global.u8 	[%rd59+13], %rs283;
	st.global.u8 	[%rd59+2], %rs282;
	st.global.u8 	[%rd59+6], %rs281;
	st.global.u8 	[%rd59+10], %rs280;
	st.global.u8 	[%rd59+14], %rs279;
	st.global.u8 	[%rd59+3], %rs278;
	st.global.u8 	[%rd59+7], %rs277;
	st.global.u8 	[%rd59+11], %rs276;
	st.global.u8 	[%rd59+15], %rs275;
$L__BB2_54:
	ret;

}
	// .globl	_Z13aesDecipheredP4nodei
.visible .entry _Z13aesDecipheredP4nodei(
	.param .u64 .ptr .align 1 _Z13aesDecipheredP4nodei_param_0,
	.param .u32 _Z13aesDecipheredP4nodei_param_1
)
{
	.local .align 16 .b8 	__local_depot3[16];
	.reg .b64 	%SP;
	.reg .b64 	%SPL;
	.reg .pred 	%p<17>;
	.reg .b16 	%rs<211>;
	.reg .b32 	%r<151>;
	.reg .b64 	%rd<80>;

	mov.u64 	%SPL, __local_depot3;
	ld.param.u64 	%rd9, [_Z13aesDecipheredP4nodei_param_0];
	ld.param.u32 	%r6, [_Z13aesDecipheredP4nodei_param_1];
	cvta.to.global.u64 	%rd1, %rd9;
	add.u64 	%rd2, %SPL, 0;
	mov.u32 	%r7, %ntid.x;
	mov.u32 	%r8, %ctaid.x;
	mov.u32 	%r9, %tid.x;
	mad.lo.s32 	%r1, %r7, %r8, %r9;
	mul.wide.s32 	%rd11, %r1, 16;
	add.s64 	%rd12, %rd1, %rd11;
	shl.b32 	%r10, %r6, 2;
	ld.global.u8 	%r11, [%rd12+3];
	shl.b32 	%r12, %r11, 24;
	ld.global.u8 	%r13, [%rd12+2];
	shl.b32 	%r14, %r13, 16;
	or.b32  	%r15, %r14, %r12;
	ld.global.u8 	%rs81, [%rd12+1];
	mul.wide.u16 	%r16, %rs81, 256;
	or.b32  	%r17, %r16, %r15;
	ld.global.u8 	%r18, [%rd12];
	or.b32  	%r19, %r17, %r18;
	mul.wide.s32 	%rd13, %r10, 4;
	mov.u64 	%rd14, gWords;
	add.s64 	%rd15, %rd14, %rd13;
	ld.const.u32 	%r20, [%rd15];
	xor.b32  	%r21, %r20, %r19;
	cvt.u16.u32 	%rs182, %r21;
	st.global.u8 	[%rd12], %rs182;
	shr.u32 	%r22, %r21, 8;
	cvt.u16.u32 	%rs191, %r22;
	st.global.u8 	[%rd12+1], %rs191;
	{ .reg .b16 tmp; mov.b32 {tmp, %rs187}, %r21; }
	st.global.u8 	[%rd12+2], %rs187;
	shr.u32 	%r23, %r21, 24;
	cvt.u16.u32 	%rs183, %r23;
	st.global.u8 	[%rd12+3], %rs183;
	ld.global.u8 	%r24, [%rd12+7];
	shl.b32 	%r25, %r24, 24;
	ld.global.u8 	%r26, [%rd12+6];
	shl.b32 	%r27, %r26, 16;
	or.b32  	%r28, %r27, %r25;
	ld.global.u8 	%rs82, [%rd12+5];
	mul.wide.u16 	%r29, %rs82, 256;
	or.b32  	%r30, %r29, %r28;
	ld.global.u8 	%r31, [%rd12+4];
	or.b32  	%r32, %r30, %r31;
	ld.const.u32 	%r33, [%rd15+4];
	xor.b32  	%r34, %r33, %r32;
	cvt.u16.u32 	%rs181, %r34;
	st.global.u8 	[%rd12+4], %r34;
	shr.u32 	%r35, %r34, 8;
	cvt.u16.u32 	%rs192, %r35;
	st.global.u8 	[%rd12+5], %r35;
	shr.u32 	%r36, %r34, 16;
	{ .reg .b16 tmp; mov.b32 {tmp, %rs188}, %r34; }
	st.global.u8 	[%rd12+6], %r36;
	shr.u32 	%r37, %r34, 24;
	cvt.u16.u32 	%rs184, %r37;
	st.global.u8 	[%rd12+7], %r37;
	ld.global.u8 	%r38, [%rd12+11];
	shl.b32 	%r39, %r38, 24;
	ld.global.u8 	%r40, [%rd12+10];
	shl.b32 	%r41, %r40, 16;
	or.b32  	%r42, %r41, %r39;
	ld.global.u8 	%rs83, [%rd12+9];
	mul.wide.u16 	%r43, %rs83, 256;
	or.b32  	%r44, %r43, %r42;
	ld.global.u8 	%r45, [%rd12+8];
	or.b32  	%r46, %r44, %r45;
	ld.const.u32 	%r47, [%rd15+8];
	xor.b32  	%r48, %r47, %r46;
	cvt.u16.u32 	%rs180, %r48;
	st.global.u8 	[%rd12+8], %r48;
	shr.u32 	%r49, %r48, 8;
	cvt.u16.u32 	%rs193, %r49;
	st.global.u8 	[%rd12+9], %r49;
	shr.u32 	%r50, %r48, 16;
	{ .reg .b16 tmp; mov.b32 {tmp, %rs189}, %r48; }
	st.global.u8 	[%rd12+10], %r50;
	shr.u32 	%r51, %r48, 24;
	cvt.u16.u32 	%rs185, %r51;
	st.global.u8 	[%rd12+11], %r51;
	ld.global.u8 	%r52, [%rd12+15];
	shl.b32 	%r53, %r52, 24;
	ld.global.u8 	%r54, [%rd12+14];
	shl.b32 	%r55, %r54, 16;
	or.b32  	%r56, %r55, %r53;
	ld.global.u8 	%rs84, [%rd12+13];
	mul.wide.u16 	%r57, %rs84, 256;
	or.b32  	%r58, %r57, %r56;
	ld.global.u8 	%r59, [%rd12+12];
	or.b32  	%r60, %r58, %r59;
	ld.const.u32 	%r61, [%rd15+12];
	xor.b32  	%r62, %r61, %r60;
	cvt.u16.u32 	%rs179, %r62;
	st.global.u8 	[%rd12+12], %rs179;
	shr.u32 	%r63, %r62, 8;
	cvt.u16.u32 	%rs194, %r63;
	st.global.u8 	[%rd12+13], %rs194;
	{ .reg .b16 tmp; mov.b32 {tmp, %rs190}, %r62; }
	st.global.u8 	[%rd12+14], %rs190;
	shr.u32 	%r64, %r62, 24;
	cvt.u16.u32 	%rs186, %r64;
	st.global.u8 	[%rd12+15], %rs186;
	setp.lt.s32 	%p1, %r6, 1;
	@%p1 bra 	$L__BB3_7;
	ld.param.u32 	%r149, [_Z13aesDecipheredP4nodei_param_1];
	add.s64 	%rd17, %rd11, %rd1;
	add.s64 	%rd3, %rd17, 3;
	mov.u64 	%rd20, gSubTable;
$L__BB3_2:
	ld.param.u64 	%rd76, [_Z13aesDecipheredP4nodei_param_0];
	add.s32 	%r65, %r149, -1;
	cvt.u64.u16 	%rd18, %rs182;
	and.b64  	%rd19, %rd18, 255;
	add.s64 	%rd21, %rd20, %rd19;
	ld.const.u8 	%r66, [%rd21];
	cvt.u64.u16 	%rd22, %rs181;
	and.b64  	%rd23, %rd22, 255;
	add.s64 	%rd24, %rd20, %rd23;
	ld.const.u8 	%r67, [%rd24];
	cvt.u64.u16 	%rd25, %rs180;
	and.b64  	%rd26, %rd25, 255;
	add.s64 	%rd27, %rd20, %rd26;
	ld.const.u8 	%r68, [%rd27];
	cvt.u64.u16 	%rd28, %rs179;
	and.b64  	%rd29, %rd28, 255;
	add.s64 	%rd30, %rd20, %rd29;
	ld.const.u8 	%r69, [%rd30];
	cvt.u64.u16 	%rd31, %rs194;
	and.b64  	%rd32, %rd31, 255;
	add.s64 	%rd33, %rd20, %rd32;
	ld.const.u8 	%rs85, [%rd33];
	cvt.u64.u16 	%rd34, %rs191;
	and.b64  	%rd35, %rd34, 255;
	add.s64 	%rd36, %rd20, %rd35;
	ld.const.u8 	%rs86, [%rd36];
	cvt.u64.u16 	%rd37, %rs192;
	and.b64  	%rd38, %rd37, 255;
	add.s64 	%rd39, %rd20, %rd38;
	ld.const.u8 	%rs87, [%rd39];
	cvt.u64.u16 	%rd40, %rs193;
	and.b64  	%rd41, %rd40, 255;
	add.s64 	%rd42, %rd20, %rd41;
	ld.const.u8 	%rs88, [%rd42];
	cvt.u64.u16 	%rd43, %rs189;
	and.b64  	%rd44, %rd43, 255;
	add.s64 	%rd45, %rd20, %rd44;
	ld.const.u8 	%r70, [%rd45];
	cvt.u64.u16 	%rd46, %rs190;
	and.b64  	%rd47, %rd46, 255;
	add.s64 	%rd48, %rd20, %rd47;
	ld.const.u8 	%r71, [%rd48];
	cvt.u64.u16 	%rd49, %rs187;
	and.b64  	%rd50, %rd49, 255;
	add.s64 	%rd51, %rd20, %rd50;
	ld.const.u8 	%r72, [%rd51];
	cvt.u64.u16 	%rd52, %rs188;
	and.b64  	%rd53, %rd52, 255;
	add.s64 	%rd54, %rd20, %rd53;
	ld.const.u8 	%r73, [%rd54];
	cvt.u64.u16 	%rd55, %rs184;
	and.b64  	%rd56, %rd55, 255;
	add.s64 	%rd57, %rd20, %rd56;
	cvt.u64.u16 	%rd58, %rs185;
	and.b64  	%rd59, %rd58, 255;
	add.s64 	%rd60, %rd20, %rd59;
	cvt.u64.u16 	%rd61, %rs186;
	and.b64  	%rd62, %rd61, 255;
	add.s64 	%rd63, %rd20, %rd62;
	cvt.u64.u16 	%rd64, %rs183;
	and.b64  	%rd65, %rd64, 255;
	add.s64 	%rd66, %rd20, %rd65;
	shl.b32 	%r74, %r65, 2;
	ld.const.u8 	%r75, [%rd57];
	shl.b32 	%r76, %r75, 24;
	shl.b32 	%r77, %r70, 16;
	or.b32  	%r78, %r77, %r76;
	mul.wide.u16 	%r79, %rs85, 256;
	or.b32  	%r80, %r79, %r78;
	or.b32  	%r81, %r80, %r66;
	mul.wide.u32 	%rd67, %r74, 4;
	mov.u64 	%rd68, gWords;
	add.s64 	%rd69, %rd68, %rd67;
	ld.const.u32 	%r82, [%rd69];
	xor.b32  	%r83, %r82, %r81;
	cvt.u16.u32 	%rs182, %r83;
	cvta.to.global.u64 	%rd70, %rd76;
	mov.u32 	%r84, %ntid.x;
	mov.u32 	%r85, %ctaid.x;
	mov.u32 	%r86, %tid.x;
	mad.lo.s32 	%r87, %r84, %r85, %r86;
	mul.wide.s32 	%rd71, %r87, 16;
	add.s64 	%rd72, %rd70, %rd71;
	st.global.u8 	[%rd72], %rs182;
	shr.u32 	%r88, %r83, 8;
	cvt.u16.u32 	%rs191, %r88;
	st.global.u8 	[%rd72+1], %rs191;
	{ .reg .b16 tmp; mov.b32 {tmp, %rs187}, %r83; }
	st.global.u8 	[%rd72+2], %rs187;
	shr.u32 	%r89, %r83, 24;
	cvt.u16.u32 	%rs183, %r89;
	st.global.u8 	[%rd72+3], %rs183;
	ld.const.u8 	%r90, [%rd60];
	shl.b32 	%r91, %r90, 24;
	shl.b32 	%r92, %r71, 16;
	or.b32  	%r93, %r92, %r91;
	mul.wide.u16 	%r94, %rs86, 256;
	or.b32  	%r95, %r94, %r93;
	or.b32  	%r96, %r95, %r67;
	ld.const.u32 	%r97, [%rd69+4];
	xor.b32  	%r98, %r97, %r96;
	cvt.u16.u32 	%rs181, %r98;
	st.global.u8 	[%rd72+4], %rs181;
	shr.u32 	%r99, %r98, 8;
	cvt.u16.u32 	%rs192, %r99;
	st.global.u8 	[%rd72+5], %rs192;
	{ .reg .b16 tmp; mov.b32 {tmp, %rs188}, %r98; }
	st.global.u8 	[%rd72+6], %rs188;
	shr.u32 	%r100, %r98, 24;
	cvt.u16.u32 	%rs184, %r100;
	st.global.u8 	[%rd72+7], %rs184;
	ld.const.u8 	%r101, [%rd63];
	shl.b32 	%r102, %r101, 24;
	shl.b32 	%r103, %r72, 16;
	or.b32  	%r104, %r103, %r102;
	mul.wide.u16 	%r105, %rs87, 256;
	or.b32  	%r106, %r105, %r104;
	or.b32  	%r107, %r106, %r68;
	ld.const.u32 	%r108, [%rd69+8];
	xor.b32  	%r109, %r108, %r107;
	cvt.u16.u32 	%rs180, %r109;
	st.global.u8 	[%rd72+8], %rs180;
	shr.u32 	%r110, %r109, 8;
	cvt.u16.u32 	%rs193, %r110;
	st.global.u8 	[%rd72+9], %rs193;
	{ .reg .b16 tmp; mov.b32 {tmp, %rs189}, %r109; }
	st.global.u8 	[%rd72+10], %rs189;
	shr.u32 	%r111, %r109, 24;
	cvt.u16.u32 	%rs185, %r111;
	st.global.u8 	[%rd72+11], %rs185;
	ld.const.u8 	%r112, [%rd66];
	shl.b32 	%r113, %r112, 24;
	shl.b32 	%r114, %r73, 16;
	or.b32  	%r115, %r114, %r113;
	mul.wide.u16 	%r116, %rs88, 256;
	or.b32  	%r117, %r116, %r115;
	or.b32  	%r118, %r117, %r69;
	ld.const.u32 	%r119, [%rd69+12];
	xor.b32  	%r120, %r119, %r118;
	cvt.u16.u32 	%rs179, %r120;
	st.global.u8 	[%rd72+12], %rs179;
	shr.u32 	%r121, %r120, 8;
	cvt.u16.u32 	%rs194, %r121;
	st.global.u8 	[%rd72+13], %rs194;
	{ .reg .b16 tmp; mov.b32 {tmp, %rs190}, %r120; }
	st.global.u8 	[%rd72+14], %rs190;
	shr.u32 	%r122, %r120, 24;
	cvt.u16.u32 	%rs186, %r122;
	st.global.u8 	[%rd72+15], %rs186;
	setp.eq.s32 	%p2, %r65, 0;
	@%p2 bra 	$L__BB3_6;
	add.s64 	%rd78, %rd2, 8;
	mov.b32 	%r150, 0;
	st.local.v4.b32 	[%rd2], {%r150, %r150, %r150, %r150};
	mov.u64 	%rd79, %rd3;
$L__BB3_4:
	ld.local.u8 	%rs89, [%rd78+-8];
	ld.global.s8 	%rs90, [%rd79+-3];
	shl.b16 	%rs91, %rs90, 1;
	xor.b16  	%rs92, %rs91, 27;
	setp.lt.s16 	%p3, %rs90, 0;
	selp.b16 	%rs93, %rs92, %rs91, %p3;
	cvt.s16.s8 	%rs94, %rs93;
	shl.b16 	%rs95, %rs93, 1;
	xor.b16  	%rs96, %rs95, 27;
	setp.lt.s16 	%p4, %rs94, 0;
	selp.b16 	%rs97, %rs96, %rs95, %p4;
	cvt.s16.s8 	%rs98, %rs97;
	shl.b16 	%rs99, %rs97, 1;
	xor.b16  	%rs100, %rs99, 27;
	setp.lt.s16 	%p5, %rs98, 0;
	selp.b16 	%rs101, %rs100, %rs99, %p5;
	ld.global.s8 	%rs102, [%rd79+-2];
	shl.b16 	%rs103, %rs102, 1;
	xor.b16  	%rs104, %rs103, 27;
	setp.lt.s16 	%p6, %rs102, 0;
	selp.b16 	%rs105, %rs104, %rs103, %p6;
	cvt.s16.s8 	%rs106, %rs105;
	shl.b16 	%rs107, %rs105, 1;
	xor.b16  	%rs108, %rs107, 27;
	setp.lt.s16 	%p7, %rs106, 0;
	selp.b16 	%rs109, %rs108, %rs107, %p7;
	cvt.s16.s8 	%rs110, %rs109;
	shl.b16 	%rs111, %rs109, 1;
	xor.b16  	%rs112, %rs111, 27;
	setp.lt.s16 	%p8, %rs110, 0;
	selp.b16 	%rs113, %rs112, %rs111, %p8;
	xor.b16  	%rs114, %rs102, %rs113;
	ld.global.s8 	%rs115, [%rd79+-1];
	shl.b16 	%rs116, %rs115, 1;
	xor.b16  	%rs117, %rs116, 27;
	setp.lt.s16 	%p9, %rs115, 0;
	selp.b16 	%rs118, %rs117, %rs116, %p9;
	cvt.s16.s8 	%rs119, %rs118;
	shl.b16 	%rs120, %rs118, 1;
	xor.b16  	%rs121, %rs120, 27;
	setp.lt.s16 	%p10, %rs119, 0;
	selp.b16 	%rs122, %rs121, %rs120, %p10;
	cvt.s16.s8 	%rs123, %rs122;
	shl.b16 	%rs124, %rs122, 1;
	xor.b16  	%rs125, %rs124, 27;
	setp.lt.s16 	%p11, %rs123, 0;
	selp.b16 	%rs126, %rs125, %rs124, %p11;
	xor.b16  	%rs127, %rs115, %rs126;
	xor.b16  	%rs128, %rs122, %rs89;
	xor.b16  	%rs129, %rs128, %rs127;
	xor.b16  	%rs130, %rs129, %rs105;
	xor.b16  	%rs131, %rs130, %rs114;
	xor.b16  	%rs132, %rs131, %rs101;
	ld.global.s8 	%rs133, [%rd79];
	shl.b16 	%rs134, %rs133, 1;
	xor.b16  	%rs135, %rs134, 27;
	setp.lt.s16 	%p12, %rs133, 0;
	selp.b16 	%rs136, %rs135, %rs134, %p12;
	cvt.s16.s8 	%rs137, %rs136;
	shl.b16 	%rs138, %rs136, 1;
	xor.b16  	%rs139, %rs138, 27;
	setp.lt.s16 	%p13, %rs137, 0;
	selp.b16 	%rs140, %rs139, %rs138, %p13;
	cvt.s16.s8 	%rs141, %rs140;
	shl.b16 	%rs142, %rs140, 1;
	xor.b16  	%rs143, %rs142, 27;
	setp.lt.s16 	%p14, %rs141, 0;
	selp.b16 	%rs144, %rs143, %rs142, %p14;
	xor.b16  	%rs145, %rs144, %rs133;
	xor.b16  	%rs146, %rs132, %rs145;
	xor.b16  	%rs147, %rs146, %rs93;
	xor.b16  	%rs148, %rs147, %rs97;
	st.local.u8 	[%rd78+-8], %rs148;
	ld.local.u8 	%rs149, [%rd78+-4];
	xor.b16  	%rs150, %rs140, %rs149;
	xor.b16  	%rs151, %rs150, %rs145;
	xor.b16  	%rs152, %rs151, %rs118;
	xor.b16  	%rs153, %rs152, %rs127;
	xor.b16  	%rs154, %rs153, %rs113;
	xor.b16  	%rs155, %rs154, %rs105;
	xor.b16  	%rs156, %rs155, %rs109;
	xor.b16  	%rs157, %rs156, %rs101;
	xor.b16  	%rs158, %rs157, %rs90;
	st.local.u8 	[%rd78+-4], %rs158;
	ld.local.u8 	%rs159, [%rd78];
	xor.b16  	%rs160, %rs136, %rs159;
	xor.b16  	%rs161, %rs160, %rs145;
	xor.b16  	%rs162, %rs161, %rs126;
	xor.b16  	%rs163, %rs162, %rs118;
	xor.b16  	%rs164, %rs163, %rs122;
	xor.b16  	%rs165, %rs164, %rs101;
	xor.b16  	%rs166, %rs165, %rs114;
	xor.b16  	%rs167, %rs166, %rs90;
	xor.b16  	%rs168, %rs167, %rs97;
	st.local.u8 	[%rd78], %rs168;
	ld.local.u8 	%rs169, [%rd78+4];
	xor.b16  	%rs170, %rs144, %rs169;
	xor.b16  	%rs171, %rs170, %rs136;
	xor.b16  	%rs172, %rs171, %rs140;
	xor.b16  	%rs173, %rs172, %rs109;
	xor.b16  	%rs174, %rs173, %rs114;
	xor.b16  	%rs175, %rs174, %rs101;
	xor.b16  	%rs176, %rs175, %rs127;
	xor.b16  	%rs177, %rs176, %rs90;
	xor.b16  	%rs178, %rs177, %rs93;
	st.local.u8 	[%rd78+4], %rs178;
	add.s32 	%r150, %r150, 4;
	add.s64 	%rd79, %rd79, 4;
	add.s64 	%rd78, %rd78, 1;
	setp.ne.s32 	%p15, %r150, 16;
	@%p15 bra 	$L__BB3_4;
	ld.param.u64 	%rd77, [_Z13aesDecipheredP4nodei_param_0];
	ld.local.v4.b32 	{%r124, %r125, %r126, %r127}, [%rd2];
	bfe.u32 	%r128, %r127, 24, 8;
	cvt.u16.u32 	%rs186, %r128;
	bfe.u32 	%r129, %r127, 16, 8;
	cvt.u16.u32 	%rs185, %r129;
	bfe.u32 	%r130, %r127, 8, 8;
	cvt.u16.u32 	%rs184, %r130;
	bfe.u32 	%r131, %r127, 0, 8;
	cvt.u16.u32 	%rs183, %r131;
	bfe.u32 	%r132, %r126, 24, 8;
	cvt.u16.u32 	%rs190, %r132;
	bfe.u32 	%r133, %r126, 16, 8;
	cvt.u16.u32 	%rs189, %r133;
	bfe.u32 	%r134, %r126, 8, 8;
	cvt.u16.u32 	%rs188, %r134;
	bfe.u32 	%r135, %r126, 0, 8;
	cvt.u16.u32 	%rs187, %r135;
	bfe.u32 	%r136, %r125, 24, 8;
	cvt.u16.u32 	%rs194, %r136;
	bfe.u32 	%r137, %r125, 16, 8;
	cvt.u16.u32 	%rs193, %r137;
	bfe.u32 	%r138, %r125, 8, 8;
	cvt.u16.u32 	%rs192, %r138;
	bfe.u32 	%r139, %r125, 0, 8;
	cvt.u16.u32 	%rs191, %r139;
	bfe.u32 	%r140, %r124, 24, 8;
	cvt.u16.u32 	%rs179, %r140;
	bfe.u32 	%r141, %r124, 16, 8;
	cvt.u16.u32 	%rs180, %r141;
	bfe.u32 	%r142, %r124, 8, 8;
	cvt.u16.u32 	%rs181, %r142;
	bfe.u32 	%r143, %r124, 0, 8;
	cvt.u16.u32 	%rs182, %r143;
	cvta.to.global.u64 	%rd73, %rd77;
	mov.u32 	%r145, %ctaid.x;
	mov.u32 	%r146, %tid.x;
	mad.lo.s32 	%r147, %r84, %r145, %r146;
	mul.wide.s32 	%rd74, %r147, 16;
	add.s64 	%rd75, %rd73, %rd74;
	st.global.u8 	[%rd75], %rs182;
	st.global.u8 	[%rd75+4], %rs181;
	st.global.u8 	[%rd75+8], %rs180;
	st.global.u8 	[%rd75+12], %rs179;
	st.global.u8 	[%rd75+1], %rs191;
	st.global.u8 	[%rd75+5], %rs192;
	st.global.u8 	[%rd75+9], %rs193;
	st.global.u8 	[%rd75+13], %rs194;
	st.global.u8 	[%rd75+2], %rs187;
	st.global.u8 	[%rd75+6], %rs188;
	st.global.u8 	[%rd75+10], %rs189;
	st.global.u8 	[%rd75+14], %rs190;
	st.global.u8 	[%rd75+3], %rs183;
	st.global.u8 	[%rd75+7], %rs184;
	st.global.u8 	[%rd75+11], %rs185;
	st.global.u8 	[%rd75+15], %rs186;
$L__BB3_6:
	add.s32 	%r5, %r149, -1;
	setp.gt.u32 	%p16, %r149, 1;
	mov.u32 	%r149, %r5;
	@%p16 bra 	$L__BB3_2;
$L__BB3_7:
	ret;

}


// ===== COMPILED SASS (sm_100) =====

	.target	sm_100

	.elftype	@"ET_EXEC"


//--------------------- .note.nv.tkinfo           --------------------------
	.section	.note.nv.tkinfo,"",@"SHT_NOTE"
	.sectionflags	@"SHF_NOTE_NV_TKINFO"
	.tkinfo
        /*0018*/ 	.word	0x00000002
        /*0030*/ 	.string	""
        /*0030*/ 	.string	"ptxas"
        /*0030*/ 	.string	"Cuda compilation tools, release 13.0, V13.0.88"
        /*0030*/ 	.string	"Build cuda_13.0.r13.0/compiler.36424714_0"
        /*0030*/ 	.string	"-arch sm_100 -m 64 "



//--------------------- .note.nv.cuinfo           --------------------------
	.section	.note.nv.cuinfo,"",@"SHT_NOTE"
	.sectionflags	@"SHF_NOTE_NV_CUINFO"
        /*0018*/ 	.short	0x0002
        /*001a*/ 	.short	0x0064
        /*001c*/ 	.short	0x0082
	.zero		2


//--------------------- .nv.info                  --------------------------
	.section	.nv.info,"",@"SHT_CUDA_INFO"
	.align	4


	//----- nvinfo : EIATTR_REGCOUNT
	.align		4
        /*0000*/ 	.byte	0x04, 0x2f
        /*0002*/ 	.short	(.L_6 - .L_5)
	.align		4
.L_5:
        /*0004*/ 	.word	index@(_Z11gostEncryptPy)
        /*0008*/ 	.word	0x00000013


	//----- nvinfo : EIATTR_FRAME_SIZE
	.align		4
.L_6:
        /*000c*/ 	.byte	0x04, 0x11
        /*000e*/ 	.short	(.L_8 - .L_7)
	.align		4
.L_7:
        /*0010*/ 	.word	index@(_Z11gostEncryptPy)
        /*0014*/ 	.word	0x00000000


	//----- nvinfo : EIATTR_REGCOUNT
	.align		4
.L_8:
        /*0018*/ 	.byte	0x04, 0x2f
        /*001a*/ 	.short	(.L_10 - .L_9)
	.align		4
.L_9:
        /*001c*/ 	.word	index@(_Z14gostDecipheredPy)
        /*0020*/ 	.word	0x00000013


	//----- nvinfo : EIATTR_FRAME_SIZE
	.align		4
.L_10:
        /*0024*/ 	.byte	0x04, 0x11
        /*0026*/ 	.short	(.L_12 - .L_11)
	.align		4
.L_11:
        /*0028*/ 	.word	index@(_Z14gostDecipheredPy)
        /*002c*/ 	.word	0x00000000


	//----- nvinfo : EIATTR_REGCOUNT
	.align		4
.L_12:
        /*0030*/ 	.byte	0x04, 0x2f
        /*0032*/ 	.short	(.L_14 - .L_13)
	.align		4
.L_13:
        /*0034*/ 	.word	index@(_Z10aesEncryptP4nodei)
        /*0038*/ 	.word	0x00000026


	//----- nvinfo : EIATTR_FRAME_SIZE
	.align		4
.L_14:
        /*003c*/ 	.byte	0x04, 0x11
        /*003e*/ 	.short	(.L_16 - .L_15)
	.align		4
.L_15:
        /*0040*/ 	.word	index@(_Z10aesEncryptP4nodei)
        /*0044*/ 	.word	0x00000000


	//----- nvinfo : EIATTR_REGCOUNT
	.align		4
.L_16:
        /*0048*/ 	.byte	0x04, 0x2f
        /*004a*/ 	.short	(.L_18 - .L_17)
	.align		4
.L_17:
        /*004c*/ 	.word	index@(_Z13aesDecipheredP4nodei)
        /*0050*/ 	.word	0x00000020


	//----- nvinfo : EIATTR_FRAME_SIZE
	.align		4
.L_18:
        /*0054*/ 	.byte	0x04, 0x11
        /*0056*/ 	.short	(.L_20 - .L_19)
	.align		4
.L_19:
        /*0058*/ 	.word	index@(_Z13aesDecipheredP4nodei)
        /*005c*/ 	.word	0x00000010


	//----- nvinfo : EIATTR_MIN_STACK_SIZE
	.align		4
.L_20:
        /*0060*/ 	.byte	0x04, 0x12
        /*0062*/ 	.short	(.L_22 - .L_21)
	.align		4
.L_21:
        /*0064*/ 	.word	index@(_Z13aesDecipheredP4nodei)
        /*0068*/ 	.word	0x00000010


	//----- nvinfo : EIATTR_MIN_STACK_SIZE
	.align		4
.L_22:
        /*006c*/ 	.byte	0x04, 0x12
        /*006e*/ 	.short	(.L_24 - .L_23)
	.align		4
.L_23:
        /*0070*/ 	.word	index@(_Z10aesEncryptP4nodei)
        /*0074*/ 	.word	0x00000000


	//----- nvinfo : EIATTR_MIN_STACK_SIZE
	.align		4
.L_24:
        /*0078*/ 	.byte	0x04, 0x12
        /*007a*/ 	.short	(.L_26 - .L_25)
	.align		4
.L_25:
        /*007c*/ 	.word	index@(_Z14gostDecipheredPy)
        /*0080*/ 	.word	0x00000000


	//----- nvinfo : EIATTR_MIN_STACK_SIZE
	.align		4
.L_26:
        /*0084*/ 	.byte	0x04, 0x12
        /*0086*/ 	.short	(.L_28 - .L_27)
	.align		4
.L_27:
        /*0088*/ 	.word	index@(_Z11gostEncryptPy)
        /*008c*/ 	.word	0x00000000
.L_28:


//--------------------- .nv.compat                --------------------------
	.section	.nv.compat,"",@"SHT_CUDA_COMPAT_INFO"
	.align	4
        /*0000*/ 	.byte	0x02, 0x09, 0x00, 0x00, 0x02, 0x02, 0x01, 0x00, 0x02, 0x05, 0x05, 0x00, 0x03, 0x07, 0x01, 0x01
        /*0010*/ 	.byte	0x02, 0x03, 0x00, 0x00, 0x02, 0x06, 0x01, 0x00, 0x04, 0x0b, 0x08, 0x00, 0x09, 0x00, 0x00, 0x00
        /*0020*/ 	.byte	0x00, 0x00, 0x00, 0x00


//--------------------- .nv.info._Z13aesDecipheredP4nodei --------------------------
	.section	.nv.info._Z13aesDecipheredP4nodei,"",@"SHT_CUDA_INFO"
	.sectionflags	@""
	.align	4


	//----- nvinfo : EIATTR_CUDA_API_VERSION
	.align		4
        /*0000*/ 	.byte	0x04, 0x37
        /*0002*/ 	.short	(.L_30 - .L_29)
.L_29:
        /*0004*/ 	.word	0x00000082


	//----- nvinfo : EIATTR_KPARAM_INFO
	.align		4
.L_30:
        /*0008*/ 	.byte	0x04, 0x17
        /*000a*/ 	.short	(.L_32 - .L_31)
.L_31:
        /*000c*/ 	.word	0x00000000
        /*0010*/ 	.short	0x0001
        /*0012*/ 	.short	0x0008
        /*0014*/ 	.byte	0x00, 0xf0, 0x11, 0x00


	//----- nvinfo : EIATTR_KPARAM_INFO
	.align		4
.L_32:
        /*0018*/ 	.byte	0x04, 0x17
        /*001a*/ 	.short	(.L_34 - .L_33)
.L_33:
        /*001c*/ 	.word	0x00000000
        /*0020*/ 	.short	0x0000
        /*0022*/ 	.short	0x0000
        /*0024*/ 	.byte	0x00, 0xf5, 0x21, 0x00


	//----- nvinfo : EIATTR_SPARSE_MMA_MASK
	.align		4
.L_34:
        /*0028*/ 	.byte	0x03, 0x50
        /*002a*/ 	.short	0x0000


	//----- nvinfo : EIATTR_MAXREG_COUNT
	.align		4
        /*002c*/ 	.byte	0x03, 0x1b
        /*002e*/ 	.short	0x00ff


	//----- nvinfo : EIATTR_MERCURY_ISA_VERSION
	.align		4
        /*0030*/ 	.byte	0x03, 0x5f
        /*0032*/ 	.short	0x0101


	//----- nvinfo : EIATTR_VRC_CTA_INIT_COUNT
	.align		4
        /*0034*/ 	.byte	0x02, 0x4a
	.zero		1
	.zero		1


	//----- nvinfo : EIATTR_EXIT_INSTR_OFFSETS
	.align		4
        /*0038*/ 	.byte	0x04, 0x1c
        /*003a*/ 	.short	(.L_36 - .L_35)


	//   ....[0]....
.L_35:
        /*003c*/ 	.word	0x000004c0


	//   ....[1]....
        /*0040*/ 	.word	0x000014b0


	//----- nvinfo : EIATTR_CBANK_PARAM_SIZE
	.align		4
.L_36:
        /*0044*/ 	.byte	0x03, 0x19
        /*0046*/ 	.short	0x000c


	//----- nvinfo : EIATTR_PARAM_CBANK
	.align		4
        /*0048*/ 	.byte	0x04, 0x0a
        /*004a*/ 	.short	(.L_38 - .L_37)
	.align		4
.L_37:
        /*004c*/ 	.word	index@(.nv.constant0._Z13aesDecipheredP4nodei)
        /*0050*/ 	.short	0x0380
        /*0052*/ 	.short	0x000c


	//----- nvinfo : EIATTR_SW_WAR
	.align		4
.L_38:
        /*0054*/ 	.byte	0x04, 0x36
        /*0056*/ 	.short	(.L_40 - .L_39)
.L_39:
        /*0058*/ 	.word	0x00000008
.L_40:


//--------------------- .nv.info._Z10aesEncryptP4nodei --------------------------
	.section	.nv.info._Z10aesEncryptP4nodei,"",@"SHT_CUDA_INFO"
	.sectionflags	@""
	.align	4


	//----- nvinfo : EIATTR_CUDA_API_VERSION
	.align		4
        /*0000*/ 	.byte	0x04, 0x37
        /*0002*/ 	.short	(.L_42 - .L_41)
.L_41:
        /*0004*/ 	.word	0x00000082


	//----- nvinfo : EIATTR_KPARAM_INFO
	.align		4
.L_42:
        /*0008*/ 	.byte	0x04, 0x17
        /*000a*/ 	.short	(.L_44 - .L_43)
.L_43:
        /*000c*/ 	.word	0x00000000
        /*0010*/ 	.short	0x0001
        /*0012*/ 	.short	0x0008
        /*0014*/ 	.byte	0x00, 0xf0, 0x11, 0x00


	//----- nvinfo : EIATTR_KPARAM_INFO
	.align		4
.L_44:
        /*0018*/ 	.byte	0x04, 0x17
        /*001a*/ 	.short	(.L_46 - .L_45)
.L_45:
        /*001c*/ 	.word	0x00000000
        /*0020*/ 	.short	0x0000
        /*0022*/ 	.short	0x0000
        /*0024*/ 	.byte	0x00, 0xf5, 0x21, 0x00


	//----- nvinfo : EIATTR_SPARSE_MMA_MASK
	.align		4
.L_46:
        /*0028*/ 	.byte	0x03, 0x50
        /*002a*/ 	.short	0x0000


	//----- nvinfo : EIATTR_MAXREG_COUNT
	.align		4
        /*002c*/ 	.byte	0x03, 0x1b
        /*002e*/ 	.short	0x00ff


	//----- nvinfo : EIATTR_MERCURY_ISA_VERSION
	.align		4
        /*0030*/ 	.byte	0x03, 0x5f
        /*0032*/ 	.short	0x0101


	//----- nvinfo : EIATTR_VRC_CTA_INIT_COUNT
	.align		4
        /*0034*/ 	.byte	0x02, 0x4a
	.zero		1
	.zero		1


	//----- nvinfo : EIATTR_EXIT_INSTR_OFFSETS
	.align		4
        /*0038*/ 	.byte	0x04, 0x1c
        /*003a*/ 	.short	(.L_48 - .L_47)


	//   ....[0]....
.L_47:
        /*003c*/ 	.word	0x00000470


	//   ....[1]....
        /*0040*/ 	.word	0x00001900


	//----- nvinfo : EIATTR_CBANK_PARAM_SIZE
	.align		4
.L_48:
        /*0044*/ 	.byte	0x03, 0x19
        /*0046*/ 	.short	0x000c


	//----- nvinfo : EIATTR_PARAM_CBANK
	.align		4
        /*0048*/ 	.byte	0x04, 0x0a
        /*004a*/ 	.short	(.L_50 - .L_49)
	.align		4
.L_49:
        /*004c*/ 	.word	index@(.nv.constant0._Z10aesEncryptP4nodei)
        /*0050*/ 	.short	0x0380
        /*0052*/ 	.short	0x000c


	//----- nvinfo : EIATTR_SW_WAR
	.align		4
.L_50:
        /*0054*/ 	.byte	0x04, 0x36
        /*0056*/ 	.short	(.L_52 - .L_51)
.L_51:
        /*0058*/ 	.word	0x00000008
.L_52:


//--------------------- .nv.info._Z14gostDecipheredPy --------------------------
	.section	.nv.info._Z14gostDecipheredPy,"",@"SHT_CUDA_INFO"
	.sectionflags	@""
	.align	4


	//----- nvinfo : EIATTR_CUDA_API_VERSION
	.align		4
        /*0000*/ 	.byte	0x04, 0x37
        /*0002*/ 	.short	(.L_54 - .L_53)
.L_53:
        /*0004*/ 	.word	0x00000082


	//----- nvinfo : EIATTR_KPARAM_INFO
	.align		4
.L_54:
        /*0008*/ 	.byte	0x04, 0x17
        /*000a*/ 	.short	(.L_56 - .L_55)
.L_55:
        /*000c*/ 	.word	0x00000000
        /*0010*/ 	.short	0x0000
        /*0012*/ 	.short	0x0000
        /*0014*/ 	.byte	0x00, 0xf5, 0x21, 0x00


	//----- nvinfo : EIATTR_SPARSE_MMA_MASK
	.align		4
.L_56:
        /*0018*/ 	.byte	0x03, 0x50
        /*001a*/ 	.short	0x0000


	//----- nvinfo : EIATTR_MAXREG_COUNT
	.align		4
        /*001c*/ 	.byte	0x03, 0x1b
        /*001e*/ 	.short	0x00ff


	//----- nvinfo : EIATTR_MERCURY_ISA_VERSION
	.align		4
        /*0020*/ 	.byte	0x03, 0x5f
        /*0022*/ 	.short	0x0101


	//----- nvinfo : EIATTR_VRC_CTA_INIT_COUNT
	.align		4
        /*0024*/ 	.byte	0x02, 0x4a
	.zero		1
	.zero		1


	//----- nvinfo : EIATTR_EXIT_INSTR_OFFSETS
	.align		4
        /*0028*/ 	.byte	0x04, 0x1c
        /*002a*/ 	.short	(.L_58 - .L_57)


	//   ....[0]....
.L_57:
        /*002c*/ 	.word	0x00000800


	//----- nvinfo : EIATTR_CBANK_PARAM_SIZE
	.align		4
.L_58:
        /*0030*/ 	.byte	0x03, 0x19
        /*0032*/ 	.short	0x0008


	//----- nvinfo : EIATTR_PARAM_CBANK
	.align		4
        /*0034*/ 	.byte	0x04, 0x0a
        /*0036*/ 	.short	(.L_60 - .L_59)
	.align		4
.L_59:
        /*0038*/ 	.word	index@(.nv.constant0._Z14gostDecipheredPy)
        /*003c*/ 	.short	0x0380
        /*003e*/ 	.short	0x0008


	//----- nvinfo : EIATTR_SW_WAR
	.align		4
.L_60:
        /*0040*/ 	.byte	0x04, 0x36
        /*0042*/ 	.short	(.L_62 - .L_61)
.L_61:
        /*0044*/ 	.word	0x00000008
.L_62:


//--------------------- .nv.info._Z11gostEncryptPy --------------------------
	.section	.nv.info._Z11gostEncryptPy,"",@"SHT_CUDA_INFO"
	.sectionflags	@""
	.align	4


	//----- nvinfo : EIATTR_CUDA_API_VERSION
	.align		4
        /*0000*/ 	.byte	0x04, 0x37
        /*0002*/ 	.short	(.L_64 - .L_63)
.L_63:
        /*0004*/ 	.word	0x00000082


	//----- nvinfo : EIATTR_KPARAM_INFO
	.align		4
.L_64:
        /*0008*/ 	.byte	0x04, 0x17
        /*000a*/ 	.short	(.L_66 - .L_65)
.L_65:
        /*000c*/ 	.word	0x00000000
        /*0010*/ 	.short	0x0000
        /*0012*/ 	.short	0x0000
        /*0014*/ 	.byte	0x00, 0xf5, 0x21, 0x00


	//----- nvinfo : EIATTR_SPARSE_MMA_MASK
	.align		4
.L_66:
        /*0018*/ 	.byte	0x03, 0x50
        /*001a*/ 	.short	0x0000


	//----- nvinfo : EIATTR_MAXREG_COUNT
	.align		4
        /*001c*/ 	.byte	0x03, 0x1b
        /*001e*/ 	.short	0x00ff


	//----- nvinfo : EIATTR_MERCURY_ISA_VERSION
	.align		4
        /*0020*/ 	.byte	0x03, 0x5f
        /*0022*/ 	.short	0x0101


	//----- nvinfo : EIATTR_VRC_CTA_INIT_COUNT
	.align		4
        /*0024*/ 	.byte	0x02, 0x4a
	.zero		1
	.zero		1


	//----- nvinfo : EIATTR_EXIT_INSTR_OFFSETS
	.align		4
        /*0028*/ 	.byte	0x04, 0x1c
        /*002a*/ 	.short	(.L_68 - .L_67)


	//   ....[0]....
.L_67:
        /*002c*/ 	.word	0x00000800


	//----- nvinfo : EIATTR_CBANK_PARAM_SIZE
	.align		4
.L_68:
        /*0030*/ 	.byte	0x03, 0x19
        /*0032*/ 	.short	0x0008


	//----- nvinfo : EIATTR_PARAM_CBANK
	.align		4
        /*0034*/ 	.byte	0x04, 0x0a
        /*0036*/ 	.short	(.L_70 - .L_69)
	.align		4
.L_69:
        /*0038*/ 	.word	index@(.nv.constant0._Z11gostEncryptPy)
        /*003c*/ 	.short	0x0380
        /*003e*/ 	.short	0x0008


	//----- nvinfo : EIATTR_SW_WAR
	.align		4
.L_70:
        /*0040*/ 	.byte	0x04, 0x36
        /*0042*/ 	.short	(.L_72 - .L_71)
.L_71:
        /*0044*/ 	.word	0x00000008
.L_72:


//--------------------- .nv.callgraph             --------------------------
	.section	.nv.callgraph,"",@"SHT_CUDA_CALLGRAPH"
	.align	4
	.sectionentsize	8
	.align		4
        /*0000*/ 	.word	0x00000000
	.align		4
        /*0004*/ 	.word	0xffffffff
	.align		4
        /*0008*/ 	.word	0x00000000
	.align		4
        /*000c*/ 	.word	0xfffffffe
	.align		4
        /*0010*/ 	.word	0x00000000
	.align		4
        /*0014*/ 	.word	0xfffffffd
	.align		4
        /*0018*/ 	.word	0x00000000
	.align		4
        /*001c*/ 	.word	0xfffffffc


//--------------------- .nv.constant3             --------------------------
	.section	.nv.constant3,"a",@progbits
	.align	4
.nv.constant3:
	.type		gKey,@object
	.size		gKey,(gTable - gKey)
gKey:
	.zero		32
	.type		gTable,@object
	.size		gTable,(gSubTable - gTable)
gTable:
	.zero		256
	.type		gSubTable,@object
	.size		gSubTable,(gAesKey - gSubTable)
gSubTable:
	.zero		256
	.type		gAesKey,@object
	.size		gAesKey,(gWords - gAesKey)
gAesKey:
	.zero		32
	.type		gWords,@object
	.size		gWords,(.L_4 - gWords)
gWords:
	.zero		240
.L_4:


//--------------------- .text._Z13aesDecipheredP4nodei --------------------------
	.section	.text._Z13aesDecipheredP4nodei,"ax",@progbits
	.align	128
        .global         _Z13aesDecipheredP4nodei
        .type           _Z13aesDecipheredP4nodei,@function
        .size           _Z13aesDecipheredP4nodei,(.L_x_11 - _Z13aesDecipheredP4nodei)
        .other          _Z13aesDecipheredP4nodei,@"STO_CUDA_ENTRY STV_DEFAULT"
_Z13aesDecipheredP4nodei:
.text._Z13aesDecipheredP4nodei:
[----:B------:R-:W0:Y:S01]  /*0000*/  LDC R1, c[0x0][0x37c] ;  /* 0x0000df00ff017b82 */ /* 0x000e220000000800 */
[----:B------:R-:W1:Y:S07]  /*0010*/  S2R R3, SR_CTAID.X ;  /* 0x0000000000037919 */ /* 0x000e6e0000002500 */
[----:B------:R-:W2:Y:S01]  /*0020*/  LDC.64 R16, c[0x0][0x380] ;  /* 0x0000e000ff107b82 */ /* 0x000ea20000000a00 */
[----:B------:R-:W1:Y:S01]  /*0030*/  LDCU UR4, c[0x0][0x360] ;  /* 0x00006c00ff0477ac */ /* 0x000e620008000800 */
[----:B0-----:R-:W-:Y:S01]  /*0040*/  VIADD R1, R1, 0xfffffff0 ;  /* 0xfffffff001017836 */ /* 0x001fe20000000000 */
[----:B------:R-:W1:Y:S01]  /*0050*/  S2R R0, SR_TID.X ;  /* 0x0000000000007919 */ /* 0x000e620000002100 */
[----:B------:R-:W0:Y:S01]  /*0060*/  LDCU.64 UR12, c[0x0][0x358] ;  /* 0x00006b00ff0c77ac */ /* 0x000e220008000a00 */
[----:B-1----:R-:W-:-:S03]  /*0070*/  IMAD R3, R3, UR4, R0 ;  /* 0x0000000403037c24 */ /* 0x002fc6000f8e0200 */
[----:B------:R-:W1:Y:S01]  /*0080*/  LDC R0, c[0x0][0x388] ;  /* 0x0000e200ff007b82 */ /* 0x000e620000000800 */
[----:B--2---:R-:W-:-:S05]  /*0090*/  IMAD.WIDE R16, R3, 0x10, R16 ;  /* 0x0000001003107825 */ /* 0x004fca00078e0210 */
[----:B0-----:R-:W2:Y:S04]  /*00a0*/  LDG.E.U8 R19, desc[UR12][R16.64+0x7] ;  /* 0x0000070c10137981 */ /* 0x001ea8000c1e1100 */
[----:B------:R-:W2:Y:S04]  /*00b0*/  LDG.E.U8 R20, desc[UR12][R16.64+0x6] ;  /* 0x0000060c10147981 */ /* 0x000ea8000c1e1100 */
[----:B------:R-:W3:Y:S04]  /*00c0*/  LDG.E.U8 R21, desc[UR12][R16.64+0xb] ;  /* 0x00000b0c10157981 */ /* 0x000ee8000c1e1100 */
[----:B------:R-:W3:Y:S04]  /*00d0*/  LDG.E.U8 R22, desc[UR12][R16.64+0xa] ;  /* 0x00000a0c10167981 */ /* 0x000ee8000c1e1100 */
[----:B------:R-:W4:Y:S04]  /*00e0*/  LDG.E.U8 R23, desc[UR12][R16.64+0xf] ;  /* 0x00000f0c10177981 */ /* 0x000f28000c1e1100 */
[----:B------:R-:W4:Y:S04]  /*00f0*/  LDG.E.U8 R24, desc[UR12][R16.64+0xe] ;  /* 0x00000e0c10187981 */ /* 0x000f28000c1e1100 */
[----:B------:R-:W5:Y:S04]  /*0100*/  LDG.E.U8 R13, desc[UR12][R16.64+0x5] ;  /* 0x0000050c100d7981 */ /* 0x000f68000c1e1100 */
        /* <DEDUP_REMOVED lines=8> */
[----:B------:R-:W5:Y:S01]  /*0190*/  LDG.E.U8 R8, desc[UR12][R16.64] ;  /* 0x0000000c10087981 */ /* 0x000f62000c1e1100 */
[----:B------:R-:W-:-:S02]  /*01a0*/  IMAD.MOV.U32 R3, RZ, RZ, 0x240 ;  /* 0x00000240ff037424 */ /* 0x000fc400078e00ff */
[----:B-1----:R-:W-:-:S04]  /*01b0*/  IMAD.SHL.U32 R2, R0, 0x4, RZ ;  /* 0x0000000400027824 */ /* 0x002fc800078e00ff */
[----:B------:R-:W-:-:S04]  /*01c0*/  IMAD R18, R2, 0x4, R3 ;  /* 0x0000000402127824 */ /* 0x000fc800078e0203 */
[----:B------:R-:W0:Y:S08]  /*01d0*/  LDC.64 R4, c[0x3][R18] ;  /* 0x00c0000012047b82 */ /* 0x000e300000000a00 */
[----:B------:R-:W1:Y:S01]  /*01e0*/  LDC.64 R2, c[0x3][R18+0x8] ;  /* 0x00c0020012027b82 */ /* 0x000e620000000a00 */
[----:B------:R-:W-:Y:S01]  /*01f0*/  ISETP.GE.AND P0, PT, R0, 0x1, PT ;  /* 0x000000010000780c */ /* 0x000fe20003f06270 */
[----:B--2---:R-:W-:-:S02]  /*0200*/  IMAD R20, R19, 0x100, R20 ;  /* 0x0000010013147824 */ /* 0x004fc400078e0214 */
[----:B---3--:R-:W-:Y:S02]  /*0210*/  IMAD R22, R21, 0x100, R22 ;  /* 0x0000010015167824 */ /* 0x008fe400078e0216 */
[----:B----4-:R-:W-:Y:S02]  /*0220*/  IMAD R23, R23, 0x100, R24 ;  /* 0x0000010017177824 */ /* 0x010fe400078e0218 */
[----:B-----5:R-:W-:Y:S02]  /*0230*/  IMAD R20, R20, 0x100, R13 ;  /* 0x0000010014147824 */ /* 0x020fe400078e020d */
[----:B------:R-:W-:Y:S02]  /*0240*/  IMAD R15, R14, 0x100, R15 ;  /* 0x000001000e0f7824 */ /* 0x000fe400078e020f */
[----:B------:R-:W-:Y:S02]  /*0250*/  IMAD R22, R22, 0x100, R11 ;  /* 0x0000010016167824 */ /* 0x000fe400078e020b */
[----:B------:R-:W-:-:S02]  /*0260*/  IMAD R11, R23, 0x100, R10 ;  /* 0x00000100170b7824 */ /* 0x000fc400078e020a */
[----:B------:R-:W-:Y:S02]  /*0270*/  IMAD.U32 R10, R20, 0x100, R9 ;  /* 0x00000100140a7824 */ /* 0x000fe400078e0009 */
[----:B------:R-:W-:Y:S02]  /*0280*/  IMAD R15, R15, 0x100, R12 ;  /* 0x000001000f0f7824 */ /* 0x000fe400078e020c */
[----:B------:R-:W-:Y:S02]  /*0290*/  IMAD.U32 R6, R11, 0x100, R6 ;  /* 0x000001000b067824 */ /* 0x000fe400078e0006 */
[----:B------:R-:W-:Y:S01]  /*02a0*/  IMAD.U32 R21, R22, 0x100, R7 ;  /* 0x0000010016157824 */ /* 0x000fe200078e0007 */
[----:B0-----:R-:W-:Y:S01]  /*02b0*/  LOP3.LUT R7, R5, R10, RZ, 0x3c, !PT ;  /* 0x0000000a05077212 */ /* 0x001fe200078e3cff */
[----:B------:R-:W-:Y:S01]  /*02c0*/  IMAD.U32 R23, R15, 0x100, R8 ;  /* 0x000001000f177824 */ /* 0x000fe200078e0008 */
[----:B-1----:R-:W-:Y:S02]  /*02d0*/  LOP3.LUT R15, R3, R6, RZ, 0x3c, !PT ;  /* 0x00000006030f7212 */ /* 0x002fe400078e3cff */
[----:B------:R-:W-:-:S02]  /*02e0*/  SHF.R.U32.HI R3, RZ, 0x10, R7 ;  /* 0x00000010ff037819 */ /* 0x000fc40000011607 */
[----:B------:R-:W-:Y:S02]  /*02f0*/  LOP3.LUT R23, R4, R23, RZ, 0x3c, !PT ;  /* 0x0000001704177212 */ /* 0x000fe400078e3cff */
[----:B------:R-:W-:Y:S01]  /*0300*/  LOP3.LUT R21, R2, R21, RZ, 0x3c, !PT ;  /* 0x0000001502157212 */ /* 0x000fe200078e3cff */
[----:B------:R0:W-:Y:S01]  /*0310*/  STG.E.U8 desc[UR12][R16.64+0x6], R3 ;  /* 0x0000060310007986 */ /* 0x0001e2000c10110c */
[----:B------:R-:W-:Y:S02]  /*0320*/  PRMT R8, R23, 0x7632, R8 ;  /* 0x0000763217087816 */ /* 0x000fe40000000008 */
[----:B------:R-:W-:Y:S02]  /*0330*/  SHF.R.U32.HI R13, RZ, 0x10, R21 ;  /* 0x00000010ff0d7819 */ /* 0x000fe40000011615 */
[----:B------:R-:W-:Y:S02]  /*0340*/  PRMT R2, R15, 0x7632, R2 ;  /* 0x000076320f027816 */ /* 0x000fe40000000002 */
[----:B------:R-:W-:-:S02]  /*0350*/  SHF.R.U32.HI R9, RZ, 0x8, R23 ;  /* 0x00000008ff097819 */ /* 0x000fc40000011617 */
[----:B------:R-:W-:Y:S02]  /*0360*/  SHF.R.U32.HI R11, RZ, 0x18, R23 ;  /* 0x00000018ff0b7819 */ /* 0x000fe40000011617 */
[--C-:B------:R-:W-:Y:S02]  /*0370*/  SHF.R.U32.HI R19, RZ, 0x8, R7.reuse ;  /* 0x00000008ff137819 */ /* 0x100fe40000011607 */
[----:B------:R-:W-:Y:S02]  /*0380*/  SHF.R.U32.HI R5, RZ, 0x18, R7 ;  /* 0x00000018ff057819 */ /* 0x000fe40000011607 */
[--C-:B0-----:R-:W-:Y:S02]  /*0390*/  SHF.R.U32.HI R3, RZ, 0x8, R21.reuse ;  /* 0x00000008ff037819 */ /* 0x101fe40000011615 */
[----:B------:R-:W-:Y:S02]  /*03a0*/  SHF.R.U32.HI R25, RZ, 0x18, R21 ;  /* 0x00000018ff197819 */ /* 0x000fe40000011615 */
[----:B------:R-:W-:-:S02]  /*03b0*/  SHF.R.U32.HI R27, RZ, 0x8, R15 ;  /* 0x00000008ff1b7819 */ /* 0x000fc4000001160f */
[----:B------:R-:W-:Y:S01]  /*03c0*/  SHF.R.U32.HI R29, RZ, 0x18, R15 ;  /* 0x00000018ff1d7819 */ /* 0x000fe2000001160f */
[----:B------:R0:W-:Y:S04]  /*03d0*/  STG.E.U8 desc[UR12][R16.64+0x2], R8 ;  /* 0x0000020810007986 */ /* 0x0001e8000c10110c */
        /* <DEDUP_REMOVED lines=13> */
[----:B------:R0:W-:Y:S01]  /*04b0*/  STG.E.U8 desc[UR12][R16.64+0xf], R29 ;  /* 0x00000f1d10007986 */ /* 0x0001e2000c10110c */
[----:B------:R-:W-:Y:S05]  /*04c0*/  @!P0 EXIT ;  /* 0x000000000000894d */ /* 0x000fea0003800000 */
[----:B0-----:R-:W-:Y:S01]  /*04d0*/  IADD3 R13, P0, PT, R16, 0x3, RZ ;  /* 0x00000003100d7810 */ /* 0x001fe20007f1e0ff */
[----:B------:R-:W0:Y:S01]  /*04e0*/  LDCU UR5, c[0x0][0x388] ;  /* 0x00007100ff0577ac */ /* 0x000e220008000800 */
[C---:B------:R-:W-:Y:S02]  /*04f0*/  PRMT R8, R23.reuse, 0x7610, R8 ;  /* 0x0000761017087816 */ /* 0x040fe40000000008 */
[----:B------:R-:W-:Y:S01]  /*0500*/  PRMT R10, R23, 0x7632, R10 ;  /* 0x00007632170a7816 */ /* 0x000fe2000000000a */
[----:B------:R-:W-:Y:S01]  /*0510*/  IMAD.X R16, RZ, RZ, R17, P0 ;  /* 0x000000ffff107224 */ /* 0x000fe200000e0611 */
[----:B------:R-:W-:Y:S01]  /*0520*/  PRMT R0, R7, 0x7610, R0 ;  /* 0x0000761007007816 */ /* 0x000fe20000000000 */
[----:B------:R-:W-:Y:S01]  /*0530*/  VIADD R17, R1, 0x8 ;  /* 0x0000000801117836 */ /* 0x000fe20000000000 */
[----:B------:R-:W-:Y:S02]  /*0540*/  PRMT R12, R7, 0x7632, R12 ;  /* 0x00007632070c7816 */ /* 0x000fe4000000000c */
[----:B------:R-:W-:-:S02]  /*0550*/  PRMT R23, R21, 0x7610, R23 ;  /* 0x0000761015177816 */ /* 0x000fc40000000017 */
[----:B------:R-:W-:Y:S02]  /*0560*/  PRMT R7, R21, 0x7632, R7 ;  /* 0x0000763215077816 */ /* 0x000fe40000000007 */
[----:B------:R-:W-:Y:S02]  /*0570*/  PRMT R4, R25, 0x7610, R4 ;  /* 0x0000761019047816 */ /* 0x000fe40000000004 */
[----:B------:R-:W-:Y:S02]  /*0580*/  PRMT R2, R27, 0x7610, R2 ;  /* 0x000076101b027816 */ /* 0x000fe40000000002 */
[----:B------:R-:W-:Y:S02]  /*0590*/  PRMT R18, R29, 0x7610, R18 ;  /* 0x000076101d127816 */ /* 0x000fe40000000012 */
[C---:B------:R-:W-:Y:S02]  /*05a0*/  PRMT R21, R15.reuse, 0x7610, R21 ;  /* 0x000076100f157816 */ /* 0x040fe40000000015 */
[----:B0-----:R-:W-:-:S07]  /*05b0*/  PRMT R6, R15, 0x7632, R6 ;  /* 0x000076320f067816 */ /* 0x001fce0000000006 */
.L_x_2:
[----:B------:R-:W-:Y:S01]  /*05c0*/  LOP3.LUT R14, R23, 0xff, RZ, 0xc0, !PT ;  /* 0x000000ff170e7812 */ /* 0x000fe200078ec0ff */
[----:B------:R-:W-:Y:S01]  /*05d0*/  UMOV UR8, UR5 ;  /* 0x0000000500087c82 */ /* 0x000fe20008000000 */
[----:B------:R-:W-:Y:S01]  /*05e0*/  LOP3.LUT R15, R21, 0xff, RZ, 0xc0, !PT ;  /* 0x000000ff150f7812 */ /* 0x000fe200078ec0ff */
[----:B------:R-:W-:Y:S01]  /*05f0*/  UIADD3 UR5, UPT, UPT, UR5, -0x1, URZ ;  /* 0xffffffff05057890 */ /* 0x000fe2000fffe0ff */
[----:B------:R-:W-:Y:S01]  /*0600*/  LOP3.LUT R24, R7, 0xff, RZ, 0xc0, !PT ;  /* 0x000000ff07187812 */ /* 0x000fe200078ec0ff */
[----:B0-----:R-:W0:Y:S01]  /*0610*/  S2R R25, SR_CTAID.X ;  /* 0x0000000000197919 */ /* 0x001e220000002500 */
[----:B------:R-:W-:Y:S01]  /*0620*/  LOP3.LUT R22, R6, 0xff, RZ, 0xc0, !PT ;  /* 0x000000ff06167812 */ /* 0x000fe200078ec0ff */
[----:B------:R-:W1:Y:S01]  /*0630*/  LDC.U8 R14, c[0x3][R14+0x120] ;  /* 0x00c048000e0e7b82 */ /* 0x000e620000000000 */
[----:B------:R-:W-:Y:S01]  /*0640*/  LOP3.LUT R20, R10, 0xff, RZ, 0xc0, !PT ;  /* 0x000000ff0a147812 */ /* 0x000fe200078ec0ff */
[----:B------:R-:W0:Y:S01]  /*0650*/  S2R R26, SR_TID.X ;  /* 0x00000000001a7919 */ /* 0x000e220000002100 */
[----:B------:R-:W-:Y:S01]  /*0660*/  LOP3.LUT R10, R12, 0xff, RZ, 0xc0, !PT ;  /* 0x000000ff0c0a7812 */ /* 0x000fe200078ec0ff */
[----:B------:R-:W-:Y:S01]  /*0670*/  USHF.L.U32 UR4, UR5, 0x2, URZ ;  /* 0x0000000205047899 */ /* 0x000fe200080006ff */
[----:B------:R-:W-:Y:S01]  /*0680*/  LOP3.LUT R6, R5, 0xff, RZ, 0xc0, !PT ;  /* 0x000000ff05067812 */ /* 0x000fe200078ec0ff */
[----:B------:R-:W-:Y:S01]  /*0690*/  UMOV UR6, 0x240 ;  /* 0x0000024000067882 */ /* 0x000fe20000000000 */
[----:B------:R-:W-:Y:S01]  /*06a0*/  LOP3.LUT R7, R4, 0xff, RZ, 0xc0, !PT ;  /* 0x000000ff04077812 */ /* 0x000fe200078ec0ff */
[----:B------:R-:W2:Y:S01]  /*06b0*/  LDC.U8 R12, c[0x3][R20+0x120] ;  /* 0x00c04800140c7b82 */ /* 0x000ea20000000000 */
[----:B------:R-:W-:Y:S01]  /*06c0*/  LOP3.LUT R23, R18, 0xff, RZ, 0xc0, !PT ;  /* 0x000000ff12177812 */ /* 0x000fe200078ec0ff */
[----:B------:R-:W-:Y:S01]  /*06d0*/  ULEA UR4, UR4, UR6, 0x2 ;  /* 0x0000000604047291 */ /* 0x000fe2000f8e10ff */
[----:B------:R-:W-:Y:S01]  /*06e0*/  LOP3.LUT R21, R11, 0xff, RZ, 0xc0, !PT ;  /* 0x000000ff0b157812 */ /* 0x000fe200078ec0ff */
[----:B------:R-:W0:Y:S01]  /*06f0*/  LDCU UR9, c[0x0][0x360] ;  /* 0x00006c00ff0977ac */ /* 0x000e220008000800 */
[----:B------:R-:W-:-:S02]  /*0700*/  LOP3.LUT R2, R2, 0xff, RZ, 0xc0, !PT ;  /* 0x000000ff02027812 */ /* 0x000fc400078ec0ff */
[----:B------:R-:W-:Y:S01]  /*0710*/  LOP3.LUT R9, R9, 0xff, RZ, 0xc0, !PT ;  /* 0x000000ff09097812 */ /* 0x000fe200078ec0ff */
[----:B------:R-:W3:Y:S01]  /*0720*/  LDC.U8 R11, c[0x3][R24+0x120] ;  /* 0x00c04800180b7b82 */ /* 0x000ee20000000000 */
[----:B------:R-:W-:Y:S01]  /*0730*/  LOP3.LUT R19, R19, 0xff, RZ, 0xc0, !PT ;  /* 0x000000ff13137812 */ /* 0x000fe200078ec0ff */
[----:B------:R-:W-:Y:S01]  /*0740*/  UISETP.NE.AND UP1, UPT, UR5, URZ, UPT ;  /* 0x000000ff0500728c */ /* 0x000fe2000bf25270 */
[----:B------:R-:W-:Y:S01]  /*0750*/  LOP3.LUT R3, R3, 0xff, RZ, 0xc0, !PT ;  /* 0x000000ff03037812 */ /* 0x000fe200078ec0ff */
[----:B------:R-:W-:Y:S01]  /*0760*/  UISETP.GT.U32.AND UP0, UPT, UR8, 0x1, UPT ;  /* 0x000000010800788c */ /* 0x000fe2000bf04070 */
[----:B------:R-:W-:Y:S01]  /*0770*/  LOP3.LUT R8, R8, 0xff, RZ, 0xc0, !PT ;  /* 0x000000ff08087812 */ /* 0x000fe200078ec0ff */
[----:B------:R-:W4:Y:S01]  /*0780*/  LDCU.64 UR10, c[0x3][UR4] ;  /* 0x00c00000040a77ac */ /* 0x000f220008000a00 */
[----:B------:R-:W-:Y:S01]  /*0790*/  LOP3.LUT R0, R0, 0xff, RZ, 0xc0, !PT ;  /* 0x000000ff00007812 */ /* 0x000fe200078ec0ff */
[----:B------:R-:W5:Y:S01]  /*07a0*/  LDC.U8 R18, c[0x3][R22+0x120] ;  /* 0x00c0480016127b82 */ /* 0x000f620000000000 */
[----:B------:R-:W4:Y:S07]  /*07b0*/  LDCU.64 UR6, c[0x3][UR4+0x8] ;  /* 0x00c00100040677ac */ /* 0x000f2e0008000a00 */
[----:B------:R-:W4:Y:S01]  /*07c0*/  LDC.U8 R10, c[0x3][R10+0x120] ;  /* 0x00c048000a0a7b82 */ /* 0x000f220000000000 */
[----:B0-----:R-:W-:-:S07]  /*07d0*/  IMAD R25, R25, UR9, R26 ;  /* 0x0000000919197c24 */ /* 0x001fce000f8e021a */
[----:B------:R-:W3:Y:S08]  /*07e0*/  LDC.U8 R6, c[0x3][R6+0x120] ;  /* 0x00c0480006067b82 */ /* 0x000ef00000000000 */
[----:B------:R-:W5:Y:S08]  /*07f0*/  LDC.U8 R7, c[0x3][R7+0x120] ;  /* 0x00c0480007077b82 */ /* 0x000f700000000000 */
[----:B------:R-:W2:Y:S08]  /*0800*/  LDC.U8 R23, c[0x3][R23+0x120] ;  /* 0x00c0480017177b82 */ /* 0x000eb00000000000 */
[----:B------:R-:W4:Y:S08]  /*0810*/  LDC.U8 R21, c[0x3][R21+0x120] ;  /* 0x00c0480015157b82 */ /* 0x000f300000000000 */
[----:B------:R-:W0:Y:S08]  /*0820*/  LDC.U8 R2, c[0x3][R2+0x120] ;  /* 0x00c0480002027b82 */ /* 0x000e300000000000 */
[----:B------:R-:W1:Y:S08]  /*0830*/  LDC.U8 R9, c[0x3][R9+0x120] ;  /* 0x00c0480009097b82 */ /* 0x000e700000000000 */
[----:B------:R-:W1:Y:S01]  /*0840*/  LDC.U8 R19, c[0x3][R19+0x120] ;  /* 0x00c0480013137b82 */ /* 0x000e620000000000 */
[----:B---3--:R-:W-:-:S07]  /*0850*/  IMAD R11, R6, 0x100, R11 ;  /* 0x00000100060b7824 */ /* 0x008fce00078e020b */
[----:B------:R-:W3:Y:S01]  /*0860*/  LDC.U8 R3, c[0x3][R3+0x120] ;  /* 0x00c0480003037b82 */ /* 0x000ee20000000000 */
[----:B-----5:R-:W-:-:S07]  /*0870*/  IMAD R18, R7, 0x100, R18 ;  /* 0x0000010007127824 */ /* 0x020fce00078e0212 */
[----:B------:R-:W5:Y:S01]  /*0880*/  LDC.U8 R8, c[0x3][R8+0x120] ;  /* 0x00c0480008087b82 */ /* 0x000f620000000000 */
[----:B--2---:R-:W-:-:S07]  /*0890*/  IMAD R12, R23, 0x100, R12 ;  /* 0x00000100170c7824 */ /* 0x004fce00078e020c */
[----:B------:R-:W2:Y:S01]  /*08a0*/  LDC.U8 R0, c[0x3][R0+0x120] ;  /* 0x00c0480000007b82 */ /* 0x000ea20000000000 */
[----:B----4-:R-:W-:-:S07]  /*08b0*/  IMAD R10, R21, 0x100, R10 ;  /* 0x00000100150a7824 */ /* 0x010fce00078e020a */
[----:B------:R-:W4:Y:S01]  /*08c0*/  LDC.U8 R15, c[0x3][R15+0x120] ;  /* 0x00c048000f0f7b82 */ /* 0x000f220000000000 */
[----:B0-----:R-:W-:-:S07]  /*08d0*/  IMAD R11, R11, 0x100, R2 ;  /* 0x000001000b0b7824 */ /* 0x001fce00078e0202 */
[----:B------:R-:W0:Y:S01]  /*08e0*/  LDC.64 R4, c[0x0][0x380] ;  /* 0x0000e000ff047b82 */ /* 0x000e220000000a00 */
[----:B-1----:R-:W-:Y:S02]  /*08f0*/  IMAD R9, R18, 0x100, R9 ;  /* 0x0000010012097824 */ /* 0x002fe400078e0209 */
[----:B------:R-:W-:-:S04]  /*0900*/  IMAD R19, R12, 0x100, R19 ;  /* 0x000001000c137824 */ /* 0x000fc800078e0213 */
[----:B------:R-:W-:Y:S02]  /*0910*/  IMAD.U32 R2, R19, 0x100, R14 ;  /* 0x0000010013027824 */ /* 0x000fe400078e000e */
[----:B---3--:R-:W-:-:S03]  /*0920*/  IMAD R6, R10, 0x100, R3 ;  /* 0x000001000a067824 */ /* 0x008fc600078e0203 */
[----:B------:R-:W-:-:S04]  /*0930*/  LOP3.LUT R21, R2, UR6, RZ, 0x3c, !PT ;  /* 0x0000000602157c12 */ /* 0x000fc8000f8e3cff */
[----:B------:R-:W-:Y:S02]  /*0940*/  SHF.R.U32.HI R29, RZ, 0x18, R21 ;  /* 0x00000018ff1d7819 */ /* 0x000fe40000011615 */
[----:B------:R-:W-:Y:S01]  /*0950*/  PRMT R23, R21, 0x7610, R23 ;  /* 0x0000761015177816 */ /* 0x000fe20000000017 */
[----:B-----5:R-:W-:-:S05]  /*0960*/  IMAD.U32 R8, R11, 0x100, R8 ;  /* 0x000001000b087824 */ /* 0x020fca00078e0008 */
[----:B------:R-:W-:Y:S01]  /*0970*/  LOP3.LUT R3, R8, UR10, RZ, 0x3c, !PT ;  /* 0x0000000a08037c12 */ /* 0x000fe2000f8e3cff */
[----:B--2---:R-:W-:-:S03]  /*0980*/  IMAD.U32 R0, R9, 0x100, R0 ;  /* 0x0000010009007824 */ /* 0x004fc600078e0000 */
[--C-:B------:R-:W-:Y:S02]  /*0990*/  SHF.R.U32.HI R9, RZ, 0x8, R3.reuse ;  /* 0x00000008ff097819 */ /* 0x100fe40000011603 */
[----:B------:R-:W-:Y:S02]  /*09a0*/  SHF.R.U32.HI R11, RZ, 0x18, R3 ;  /* 0x00000018ff0b7819 */ /* 0x000fe40000011603 */
[C---:B------:R-:W-:Y:S02]  /*09b0*/  PRMT R7, R3.reuse, 0x7632, R7 ;  /* 0x0000763203077816 */ /* 0x040fe40000000007 */
[----:B------:R-:W-:Y:S01]  /*09c0*/  PRMT R10, R3, 0x7632, R10 ;  /* 0x00007632030a7816 */ /* 0x000fe2000000000a */
[----:B----4-:R-:W-:Y:S02]  /*09d0*/  IMAD.U32 R6, R6, 0x100, R15 ;  /* 0x0000010006067824 */ /* 0x010fe400078e000f */
[----:B0-----:R-:W-:Y:S01]  /*09e0*/  IMAD.WIDE R14, R25, 0x10, R4 ;  /* 0x00000010190e7825 */ /* 0x001fe200078e0204 */
[----:B------:R-:W-:-:S02]  /*09f0*/  LOP3.LUT R5, R0, UR11, RZ, 0x3c, !PT ;  /* 0x0000000b00057c12 */ /* 0x000fc4000f8e3cff */
[----:B------:R-:W-:Y:S02]  /*0a00*/  LOP3.LUT R18, R6, UR7, RZ, 0x3c, !PT ;  /* 0x0000000706127c12 */ /* 0x000fe4000f8e3cff */
[----:B------:R-:W-:Y:S01]  /*0a10*/  SHF.R.U32.HI R19, RZ, 0x8, R5 ;  /* 0x00000008ff137819 */ /* 0x000fe20000011605 */
[----:B------:R-:W-:Y:S01]  /*0a20*/  STG.E.U8 desc[UR12][R14.64+0x1], R9 ;  /* 0x000001090e007986 */ /* 0x000fe2000c10110c */
[--C-:B------:R-:W-:Y:S02]  /*0a30*/  SHF.R.U32.HI R27, RZ, 0x8, R18.reuse ;  /* 0x00000008ff1b7819 */ /* 0x100fe40000011612 */
[----:B------:R-:W-:Y:S01]  /*0a40*/  SHF.R.U32.HI R25, RZ, 0x18, R18 ;  /* 0x00000018ff197819 */ /* 0x000fe20000011612 */
[----:B------:R-:W-:Y:S01]  /*0a50*/  STG.E.U8 desc[UR12][R14.64+0x3], R11 ;  /* 0x0000030b0e007986 */ /* 0x000fe2000c10110c */
[----:B------:R-:W-:Y:S02]  /*0a60*/  PRMT R0, R5, 0x7632, R0 ;  /* 0x0000763205007816 */ /* 0x000fe40000000000 */
[----:B------:R-:W-:Y:S01]  /*0a70*/  PRMT R8, R18, 0x7632, R8 ;  /* 0x0000763212087816 */ /* 0x000fe20000000008 */
[----:B------:R-:W-:Y:S01]  /*0a80*/  STG.E.U8 desc[UR12][R14.64+0x5], R19 ;  /* 0x000005130e007986 */ /* 0x000fe2000c10110c */
[----:B------:R-:W-:-:S02]  /*0a90*/  PRMT R6, R21, 0x7632, R6 ;  /* 0x0000763215067816 */ /* 0x000fc40000000006 */
[----:B------:R-:W-:Y:S01]  /*0aa0*/  SHF.R.U32.HI R2, RZ, 0x18, R5 ;  /* 0x00000018ff027819 */ /* 0x000fe20000011605 */
[----:B------:R-:W-:Y:S01]  /*0ab0*/  STG.E.U8 desc[UR12][R14.64+0xb], R29 ;  /* 0x00000b1d0e007986 */ /* 0x000fe2000c10110c */
[----:B------:R-:W-:Y:S02]  /*0ac0*/  SHF.R.U32.HI R4, RZ, 0x8, R21 ;  /* 0x00000008ff047819 */ /* 0x000fe40000011615 */
[----:B------:R-:W-:Y:S01]  /*0ad0*/  PRMT R12, R5, 0x7632, R12 ;  /* 0x00007632050c7816 */ /* 0x000fe2000000000c */
[----:B------:R-:W-:Y:S04]  /*0ae0*/  STG.E.U8 desc[UR12][R14.64+0xd], R27 ;  /* 0x00000d1b0e007986 */ /* 0x000fe8000c10110c */
[----:B------:R-:W-:Y:S04]  /*0af0*/  STG.E.U8 desc[UR12][R14.64+0xf], R25 ;  /* 0x00000f190e007986 */ /* 0x000fe8000c10110c */
[----:B------:R0:W-:Y:S04]  /*0b00*/  STG.E.U8 desc[UR12][R14.64+0x2], R7 ;  /* 0x000002070e007986 */ /* 0x0001e8000c10110c */
[----:B------:R1:W-:Y:S04]  /*0b10*/  STG.E.U8 desc[UR12][R14.64+0x6], R0 ;  /* 0x000006000e007986 */ /* 0x0003e8000c10110c */
[----:B------:R2:W-:Y:S04]  /*0b20*/  STG.E.U8 desc[UR12][R14.64+0xe], R8 ;  /* 0x00000e080e007986 */ /* 0x0005e8000c10110c */
[----:B------:R3:W-:Y:S01]  /*0b30*/  STG.E.U8 desc[UR12][R14.64+0xa], R6 ;  /* 0x00000a060e007986 */ /* 0x0007e2000c10110c */
[----:B0-----:R-:W-:-:S03]  /*0b40*/  PRMT R7, R21, 0x7632, R7 ;  /* 0x0000763215077816 */ /* 0x001fc60000000007 */
[----:B------:R0:W-:Y:S01]  /*0b50*/  STG.E.U8 desc[UR12][R14.64], R3 ;  /* 0x000000030e007986 */ /* 0x0001e2000c10110c */
[----:B-1----:R-:W-:-:S03]  /*0b60*/  PRMT R0, R5, 0x7610, R0 ;  /* 0x0000761005007816 */ /* 0x002fc60000000000 */
[----:B------:R1:W-:Y:S01]  /*0b70*/  STG.E.U8 desc[UR12][R14.64+0x4], R5 ;  /* 0x000004050e007986 */ /* 0x0003e2000c10110c */
[----:B--2---:R-:W-:-:S03]  /*0b80*/  PRMT R8, R3, 0x7610, R8 ;  /* 0x0000761003087816 */ /* 0x004fc60000000008 */
[----:B------:R2:W-:Y:S01]  /*0b90*/  STG.E.U8 desc[UR12][R14.64+0x8], R21 ;  /* 0x000008150e007986 */ /* 0x0005e2000c10110c */
[----:B---3--:R-:W-:-:S03]  /*0ba0*/  PRMT R6, R18, 0x7632, R6 ;  /* 0x0000763212067816 */ /* 0x008fc60000000006 */
[----:B------:R3:W-:Y:S01]  /*0bb0*/  STG.E.U8 desc[UR12][R14.64+0xc], R18 ;  /* 0x00000c120e007986 */ /* 0x0007e2000c10110c */
[----:B0-----:R-:W-:-:S03]  /*0bc0*/  PRMT R3, R4, 0x7610, R3 ;  /* 0x0000761004037816 */ /* 0x001fc60000000003 */
[----:B------:R0:W-:Y:S01]  /*0bd0*/  STG.E.U8 desc[UR12][R14.64+0x7], R2 ;  /* 0x000007020e007986 */ /* 0x0001e2000c10110c */
[----:B-1----:R-:W-:-:S03]  /*0be0*/  PRMT R5, R2, 0x7610, R5 ;  /* 0x0000761002057816 */ /* 0x002fc60000000005 */
[----:B------:R1:W-:Y:S01]  /*0bf0*/  STG.E.U8 desc[UR12][R14.64+0x9], R4 ;  /* 0x000009040e007986 */ /* 0x0003e2000c10110c */
[----:B--2---:R-:W-:Y:S02]  /*0c00*/  PRMT R21, R18, 0x7610, R21 ;  /* 0x0000761012157816 */ /* 0x004fe40000000015 */
[----:B---3--:R-:W-:Y:S02]  /*0c10*/  PRMT R18, R25, 0x7610, R18 ;  /* 0x0000761019127816 */ /* 0x008fe40000000012 */
[----:B0-----:R-:W-:Y:S02]  /*0c20*/  PRMT R2, R27, 0x7610, R2 ;  /* 0x000076101b027816 */ /* 0x001fe40000000002 */
[----:B-1----:R-:W-:Y:S01]  /*0c30*/  PRMT R4, R29, 0x7610, R4 ;  /* 0x000076101d047816 */ /* 0x002fe20000000004 */
[----:B------:R-:W-:Y:S06]  /*0c40*/  BRA.U !UP1, `(.L_x_0) ;  /* 0x0000000909147547 */ /* 0x000fec000b800000 */
[----:B------:R0:W-:Y:S01]  /*0c50*/  STL.128 [R1], RZ ;  /* 0x000000ff01007387 */ /* 0x0001e20000100c00 */
[----:B------:R-:W-:Y:S01]  /*0c60*/  IMAD.MOV.U32 R0, RZ, RZ, R17 ;  /* 0x000000ffff007224 */ /* 0x000fe200078e0011 */
[----:B------:R-:W-:Y:S01]  /*0c70*/  UMOV UR4, URZ ;  /* 0x000000ff00047c82 */ /* 0x000fe20008000000 */
[----:B------:R-:W-:Y:S02]  /*0c80*/  IMAD.MOV.U32 R2, RZ, RZ, R13 ;  /* 0x000000ffff027224 */ /* 0x000fe400078e000d */
[----:B------:R-:W-:-:S07]  /*0c90*/  IMAD.MOV.U32 R3, RZ, RZ, R16 ;  /* 0x000000ffff037224 */ /* 0x000fce00078e0010 */
.L_x_1:
[----:B------:R-:W2:Y:S04]  /*0ca0*/  LDG.E.S8 R22, desc[UR12][R2.64+-0x1] ;  /* 0xffffff0c02167981 */ /* 0x000ea8000c1e1300 */
[----:B------:R-:W3:Y:S04]  /*0cb0*/  LDG.E.S8 R12, desc[UR12][R2.64] ;  /* 0x0000000c020c7981 */ /* 0x000ee8000c1e1300 */
[----:B------:R-:W4:Y:S04]  /*0cc0*/  LDG.E.S8 R24, desc[UR12][R2.64+-0x2] ;  /* 0xfffffe0c02187981 */ /* 0x000f28000c1e1300 */
[----:B------:R-:W5:Y:S04]  /*0cd0*/  LDG.E.S8 R4, desc[UR12][R2.64+-0x3] ;  /* 0xfffffd0c02047981 */ /* 0x000f68000c1e1300 */
[----:B------:R-:W5:Y:S04]  /*0ce0*/  LDL.U8 R26, [R0+-0x4] ;  /* 0xfffffc00001a7983 */ /* 0x000f680000100000 */
[----:B------:R-:W5:Y:S04]  /*0cf0*/  LDL.U8 R18, [R0+0x4] ;  /* 0x0000040000127983 */ /* 0x000f680000100000 */
[----:B------:R-:W5:Y:S04]  /*0d00*/  LDL.U8 R19, [R0] ;  /* 0x0000000000137983 */ /* 0x000f680000100000 */
[----:B------:R-:W5:Y:S01]  /*0d10*/  LDL.U8 R5, [R0+-0x8] ;  /* 0xfffff80000057983 */ /* 0x000f620000100000 */
[----:B------:R-:W-:-:S04]  /*0d20*/  UIADD3 UR4, UPT, UPT, UR4, 0x4, URZ ;  /* 0x0000000404047890 */ /* 0x000fc8000fffe0ff */
[----:B------:R-:W-:Y:S01]  /*0d30*/  UISETP.NE.AND UP1, UPT, UR4, 0x10, UPT ;  /* 0x000000100400788c */ /* 0x000fe2000bf25270 */
[C---:B--2---:R-:W-:Y:S01]  /*0d40*/  ISETP.GE.AND P1, PT, R22.reuse, RZ, PT ;  /* 0x000000ff1600720c */ /* 0x044fe20003f26270 */
[----:B------:R-:W-:Y:S01]  /*0d50*/  IMAD.SHL.U32 R6, R22, 0x2, RZ ;  /* 0x0000000216067824 */ /* 0x000fe200078e00ff */
[C---:B---3--:R-:W-:Y:S01]  /*0d60*/  ISETP.GE.AND P2, PT, R12.reuse, RZ, PT ;  /* 0x000000ff0c00720c */ /* 0x048fe20003f46270 */
[----:B------:R-:W-:Y:S01]  /*0d70*/  IMAD.SHL.U32 R20, R12, 0x2, RZ ;  /* 0x000000020c147824 */ /* 0x000fe200078e00ff */
[C---:B----4-:R-:W-:Y:S01]  /*0d80*/  ISETP.GE.AND P0, PT, R24.reuse, RZ, PT ;  /* 0x000000ff1800720c */ /* 0x050fe20003f06270 */
[----:B------:R-:W-:-:S08]  /*0d90*/  IMAD.SHL.U32 R7, R24, 0x2, RZ ;  /* 0x0000000218077824 */ /* 0x000fd000078e00ff */
[----:B------:R-:W-:Y:S02]  /*0da0*/  @!P1 LOP3.LUT R6, R6, 0x1b, RZ, 0x3c, !PT ;  /* 0x0000001b06069812 */ /* 0x000fe400078e3cff */
[----:B------:R-:W-:Y:S02]  /*0db0*/  @!P2 LOP3.LUT R20, R20, 0x1b, RZ, 0x3c, !PT ;  /* 0x0000001b1414a812 */ /* 0x000fe400078e3cff */
[----:B------:R-:W-:Y:S02]  /*0dc0*/  PRMT R8, R6, 0x8880, RZ ;  /* 0x0000888006087816 */ /* 0x000fe400000000ff */
[----:B------:R-:W-:Y:S02]  /*0dd0*/  PRMT R9, R20, 0x8880, RZ ;  /* 0x0000888014097816 */ /* 0x000fe400000000ff */
[----:B------:R-:W-:Y:S02]  /*0de0*/  ISETP.GE.AND P1, PT, R8, RZ, PT ;  /* 0x000000ff0800720c */ /* 0x000fe40003f26270 */
[----:B------:R-:W-:Y:S01]  /*0df0*/  @!P0 LOP3.LUT R7, R7, 0x1b, RZ, 0x3c, !PT ;  /* 0x0000001b07078812 */ /* 0x000fe200078e3cff */
[----:B------:R-:W-:Y:S01]  /*0e00*/  IMAD.MOV.U32 R8, RZ, RZ, R9 ;  /* 0x000000ffff087224 */ /* 0x000fe200078e0009 */
[----:B-----5:R-:W-:-:S02]  /*0e10*/  LOP3.LUT R19, R20, R19, RZ, 0x3c, !PT ;  /* 0x0000001314137212 */ /* 0x020fc400078e3cff */
[C---:B------:R-:W-:Y:S01]  /*0e20*/  PRMT R9, R7.reuse, 0x8880, RZ ;  /* 0x0000888007097816 */ /* 0x040fe200000000ff */
[----:B------:R-:W-:Y:S01]  /*0e30*/  IMAD.SHL.U32 R10, R7, 0x2, RZ ;  /* 0x00000002070a7824 */ /* 0x000fe200078e00ff */
[----:B------:R-:W-:Y:S01]  /*0e40*/  ISETP.GE.AND P0, PT, R8, RZ, PT ;  /* 0x000000ff0800720c */ /* 0x000fe20003f06270 */
[----:B------:R-:W-:Y:S01]  /*0e50*/  IMAD.SHL.U32 R8, R6, 0x2, RZ ;  /* 0x0000000206087824 */ /* 0x000fe200078e00ff */
[----:B------:R-:W-:Y:S01]  /*0e60*/  ISETP.GE.AND P2, PT, R9, RZ, PT ;  /* 0x000000ff0900720c */ /* 0x000fe20003f46270 */
[----:B------:R-:W-:-:S03]  /*0e70*/  IMAD.SHL.U32 R9, R20, 0x2, RZ ;  /* 0x0000000214097824 */ /* 0x000fc600078e00ff */
[----:B------:R-:W-:Y:S02]  /*0e80*/  @!P1 LOP3.LUT R8, R8, 0x1b, RZ, 0x3c, !PT ;  /* 0x0000001b08089812 */ /* 0x000fe400078e3cff */
[----:B------:R-:W-:Y:S02]  /*0e90*/  ISETP.GE.AND P1, PT, R4, RZ, PT ;  /* 0x000000ff0400720c */ /* 0x000fe40003f26270 */
[C---:B------:R-:W-:Y:S02]  /*0ea0*/  PRMT R11, R8.reuse, 0x8880, RZ ;  /* 0x00008880080b7816 */ /* 0x040fe400000000ff */
[----:B------:R-:W-:Y:S02]  /*0eb0*/  LOP3.LUT R5, R8, R5, RZ, 0x3c, !PT ;  /* 0x0000000508057212 */ /* 0x000fe400078e3cff */
[----:B------:R-:W-:Y:S02]  /*0ec0*/  @!P0 LOP3.LUT R9, R9, 0x1b, RZ, 0x3c, !PT ;  /* 0x0000001b09098812 */ /* 0x000fe400078e3cff */
[----:B------:R-:W-:Y:S01]  /*0ed0*/  ISETP.GE.AND P0, PT, R11, RZ, PT ;  /* 0x000000ff0b00720c */ /* 0x000fe20003f06270 */
[----:B------:R-:W-:Y:S01]  /*0ee0*/  IMAD.SHL.U32 R11, R4, 0x2, RZ ;  /* 0x00000002040b7824 */ /* 0x000fe200078e00ff */
[----:B------:R-:W-:-:S02]  /*0ef0*/  PRMT R21, R9, 0x8880, RZ ;  /* 0x0000888009157816 */ /* 0x000fc400000000ff */
[----:B------:R-:W-:Y:S02]  /*0f00*/  @!P2 LOP3.LUT R10, R10, 0x1b, RZ, 0x3c, !PT ;  /* 0x0000001b0a0aa812 */ /* 0x000fe400078e3cff */
[----:B------:R-:W-:Y:S02]  /*0f10*/  @!P1 LOP3.LUT R11, R11, 0x1b, RZ, 0x3c, !PT ;  /* 0x0000001b0b0b9812 */ /* 0x000fe400078e3cff */
[----:B------:R-:W-:Y:S01]  /*0f20*/  ISETP.GE.AND P3, PT, R21, RZ, PT ;  /* 0x000000ff1500720c */ /* 0x000fe20003f66270 */
[C---:B------:R-:W-:Y:S01]  /*0f30*/  IMAD.SHL.U32 R27, R10.reuse, 0x2, RZ ;  /* 0x000000020a1b7824 */ /* 0x040fe200078e00ff */
[----:B------:R-:W-:Y:S02]  /*0f40*/  PRMT R23, R10, 0x8880, RZ ;  /* 0x000088800a177816 */ /* 0x000fe400000000ff */
[----:B------:R-:W-:Y:S02]  /*0f50*/  PRMT R21, R11, 0x8880, RZ ;  /* 0x000088800b157816 */ /* 0x000fe400000000ff */
[----:B------:R-:W-:Y:S01]  /*0f60*/  ISETP.GE.AND P2, PT, R23, RZ, PT ;  /* 0x000000ff1700720c */ /* 0x000fe20003f46270 */
[----:B------:R-:W-:Y:S01]  /*0f70*/  IMAD.SHL.U32 R23, R8, 0x2, RZ ;  /* 0x0000000208177824 */ /* 0x000fe200078e00ff */
[----:B------:R-:W-:Y:S01]  /*0f80*/  ISETP.GE.AND P1, PT, R21, RZ, PT ;  /* 0x000000ff1500720c */ /* 0x000fe20003f26270 */
[C---:B------:R-:W-:Y:S01]  /*0f90*/  IMAD.SHL.U32 R21, R9.reuse, 0x2, RZ ;  /* 0x0000000209157824 */ /* 0x040fe200078e00ff */
[----:B------:R-:W-:-:S02]  /*0fa0*/  LOP3.LUT R25, R9, R26, RZ, 0x3c, !PT ;  /* 0x0000001a09197212 */ /* 0x000fc400078e3cff */
[----:B------:R-:W-:Y:S02]  /*0fb0*/  @!P0 LOP3.LUT R23, R23, 0x1b, RZ, 0x3c, !PT ;  /* 0x0000001b17178812 */ /* 0x000fe400078e3cff */
[----:B------:R-:W-:Y:S02]  /*0fc0*/  @!P3 LOP3.LUT R21, R21, 0x1b, RZ, 0x3c, !PT ;  /* 0x0000001b1515b812 */ /* 0x000fe400078e3cff */
[----:B------:R-:W-:Y:S02]  /*0fd0*/  LOP3.LUT R22, R22, R23, RZ, 0x3c, !PT ;  /* 0x0000001716167212 */ /* 0x000fe400078e3cff */
[----:B------:R-:W-:Y:S02]  /*0fe0*/  LOP3.LUT R12, R21, R12, RZ, 0x3c, !PT ;  /* 0x0000000c150c7212 */ /* 0x000fe400078e3cff */
[----:B------:R-:W-:Y:S02]  /*0ff0*/  @!P2 LOP3.LUT R27, R27, 0x1b, RZ, 0x3c, !PT ;  /* 0x0000001b1b1ba812 */ /* 0x000fe400078e3cff */
[----:B------:R-:W-:-:S02]  /*1000*/  LOP3.LUT R26, R6, R25, R12, 0x96, !PT ;  /* 0x00000019061a7212 */ /* 0x000fc400078e960c */
[----:B------:R-:W-:Y:S01]  /*1010*/  LOP3.LUT R25, R24, R27, RZ, 0x3c, !PT ;  /* 0x0000001b18197212 */ /* 0x000fe200078e3cff */
[----:B------:R-:W-:Y:S01]  /*1020*/  IMAD.SHL.U32 R24, R11, 0x2, RZ ;  /* 0x000000020b187824 */ /* 0x000fe200078e00ff */
[----:B------:R-:W-:Y:S02]  /*1030*/  LOP3.LUT R26, R27, R26, R22, 0x96, !PT ;  /* 0x0000001a1b1a7212 */ /* 0x000fe400078e9616 */
[----:B------:R-:W-:Y:S02]  /*1040*/  LOP3.LUT R21, R21, R18, RZ, 0x3c, !PT ;  /* 0x0000001215157212 */ /* 0x000fe400078e3cff */
[----:B------:R-:W-:Y:S02]  /*1050*/  @!P1 LOP3.LUT R24, R24, 0x1b, RZ, 0x3c, !PT ;  /* 0x0000001b18189812 */ /* 0x000fe400078e3cff */
[----:B------:R-:W-:Y:S02]  /*1060*/  LOP3.LUT R19, R23, R19, R12, 0x96, !PT ;  /* 0x0000001317137212 */ /* 0x000fe400078e960c */
[C---:B------:R-:W-:Y:S01]  /*1070*/  PRMT R27, R24.reuse, 0x8880, RZ ;  /* 0x00008880181b7816 */ /* 0x040fe200000000ff */
[----:B------:R-:W-:Y:S01]  /*1080*/  IMAD.SHL.U32 R18, R24, 0x2, RZ ;  /* 0x0000000218127824 */ /* 0x000fe200078e00ff */
[----:B------:R-:W-:-:S02]  /*1090*/  LOP3.LUT R20, R21, R20, RZ, 0x3c, !PT ;  /* 0x0000001415147212 */ /* 0x000fc400078e3cff */
[----:B------:R-:W-:Y:S02]  /*10a0*/  ISETP.GE.AND P0, PT, R27, RZ, PT ;  /* 0x000000ff1b00720c */ /* 0x000fe40003f06270 */
[----:B------:R-:W-:Y:S02]  /*10b0*/  LOP3.LUT R19, R19, R6, RZ, 0x3c, !PT ;  /* 0x0000000613137212 */ /* 0x000fe400078e3cff */
[----:B------:R-:W-:Y:S02]  /*10c0*/  LOP3.LUT R9, R20, R9, RZ, 0x3c, !PT ;  /* 0x0000000914097212 */ /* 0x000fe400078e3cff */
[----:B------:R-:W-:Y:S02]  /*10d0*/  LOP3.LUT R5, R7, R5, R22, 0x96, !PT ;  /* 0x0000000507057212 */ /* 0x000fe400078e9616 */
[----:B------:R-:W-:Y:S02]  /*10e0*/  LOP3.LUT R7, R26, R7, RZ, 0x3c, !PT ;  /* 0x000000071a077212 */ /* 0x000fe400078e3cff */
[----:B------:R-:W-:-:S02]  /*10f0*/  LOP3.LUT R19, R19, R8, RZ, 0x3c, !PT ;  /* 0x0000000813137212 */ /* 0x000fc400078e3cff */
[-C--:B------:R-:W-:Y:S02]  /*1100*/  LOP3.LUT R9, R9, R10.reuse, RZ, 0x3c, !PT ;  /* 0x0000000a09097212 */ /* 0x080fe400078e3cff */
[----:B------:R-:W-:Y:S02]  /*1110*/  @!P0 LOP3.LUT R18, R18, 0x1b, RZ, 0x3c, !PT ;  /* 0x0000001b12128812 */ /* 0x000fe400078e3cff */
[----:B------:R-:W-:Y:S02]  /*1120*/  LOP3.LUT R7, R7, R10, RZ, 0x3c, !PT ;  /* 0x0000000a07077212 */ /* 0x000fe400078e3cff */
[C-C-:B------:R-:W-:Y:S02]  /*1130*/  LOP3.LUT R5, R18.reuse, R5, R25.reuse, 0x96, !PT ;  /* 0x0000000512057212 */ /* 0x140fe400078e9619 */
[----:B------:R-:W-:Y:S02]  /*1140*/  LOP3.LUT R19, R19, R18, RZ, 0x3c, !PT ;  /* 0x0000001213137212 */ /* 0x000fe400078e3cff */
[----:B------:R-:W-:-:S02]  /*1150*/  LOP3.LUT R9, R18, R9, R25, 0x96, !PT ;  /* 0x0000000912097212 */ /* 0x000fc400078e9619 */
[----:B------:R-:W-:Y:S02]  /*1160*/  LOP3.LUT R5, R11, R5, R12, 0x96, !PT ;  /* 0x000000050b057212 */ /* 0x000fe400078e960c */
[----:B------:R-:W-:Y:S02]  /*1170*/  LOP3.LUT R7, R7, R18, RZ, 0x3c, !PT ;  /* 0x0000001207077212 */ /* 0x000fe400078e3cff */
[C---:B------:R-:W-:Y:S02]  /*1180*/  LOP3.LUT R19, R4.reuse, R19, R25, 0x96, !PT ;  /* 0x0000001304137212 */ /* 0x040fe400078e9619 */
[----:B------:R-:W-:Y:S02]  /*1190*/  LOP3.LUT R22, R4, R9, R22, 0x96, !PT ;  /* 0x0000000904167212 */ /* 0x000fe400078e9616 */
[----:B------:R-:W-:Y:S02]  /*11a0*/  LOP3.LUT R5, R5, R24, RZ, 0x3c, !PT ;  /* 0x0000001805057212 */ /* 0x000fe400078e3cff */
[----:B------:R-:W-:-:S02]  /*11b0*/  LOP3.LUT R7, R7, R4, RZ, 0x3c, !PT ;  /* 0x0000000407077212 */ /* 0x000fc400078e3cff */
[----:B------:R-:W-:Y:S01]  /*11c0*/  LOP3.LUT R19, R19, R24, RZ, 0x3c, !PT ;  /* 0x0000001813137212 */ /* 0x000fe200078e3cff */
[----:B------:R-:W-:Y:S01]  /*11d0*/  STL.U8 [R0+-0x8], R5 ;  /* 0xfffff80500007387 */ /* 0x000fe20000100000 */
[----:B------:R-:W-:Y:S02]  /*11e0*/  LOP3.LUT R11, R22, R11, RZ, 0x3c, !PT ;  /* 0x0000000b160b7212 */ /* 0x000fe400078e3cff */
[----:B------:R-:W-:Y:S01]  /*11f0*/  IADD3 R2, P0, PT, R2, 0x4, RZ ;  /* 0x0000000402027810 */ /* 0x000fe20007f1e0ff */
[----:B------:R-:W-:Y:S04]  /*1200*/  STL.U8 [R0+-0x4], R7 ;  /* 0xfffffc0700007387 */ /* 0x000fe80000100000 */
[----:B------:R-:W-:Y:S01]  /*1210*/  STL.U8 [R0], R19 ;  /* 0x0000001300007387 */ /* 0x000fe20000100000 */
[----:B------:R-:W-:-:S03]  /*1220*/  IMAD.X R3, RZ, RZ, R3, P0 ;  /* 0x000000ffff037224 */ /* 0x000fc600000e0603 */
[----:B------:R1:W-:Y:S02]  /*1230*/  STL.U8 [R0+0x4], R11 ;  /* 0x0000040b00007387 */ /* 0x0003e40000100000 */
[----:B-1----:R-:W-:Y:S01]  /*1240*/  VIADD R0, R0, 0x1 ;  /* 0x0000000100007836 */ /* 0x002fe20000000000 */
[----:B------:R-:W-:Y:S06]  /*1250*/  BRA.U UP1, `(.L_x_1) ;  /* 0xfffffff901907547 */ /* 0x000fec000b83ffff */
[----:B------:R-:W2:Y:S02]  /*1260*/  LDL.128 R8, [R1] ;  /* 0x0000000001087983 */ /* 0x000ea40000100c00 */
[C---:B--2---:R-:W-:Y:S02]  /*1270*/  PRMT R4, R11.reuse, 0x7772, RZ ;  /* 0x000077720b047816 */ /* 0x044fe400000000ff */
[C---:B------:R-:W-:Y:S02]  /*1280*/  PRMT R0, R11.reuse, 0x7773, RZ ;  /* 0x000077730b007816 */ /* 0x040fe400000000ff */
[----:B------:R-:W-:Y:S01]  /*1290*/  PRMT R5, R11, 0x7771, RZ ;  /* 0x000077710b057816 */ /* 0x000fe200000000ff */
[----:B------:R-:W-:Y:S01]  /*12a0*/  STG.E.U8 desc[UR12][R14.64+0xb], R4 ;  /* 0x00000b040e007986 */ /* 0x000fe2000c10110c */
[C---:B------:R-:W-:Y:S02]  /*12b0*/  PRMT R6, R10.reuse, 0x7773, RZ ;  /* 0x000077730a067816 */ /* 0x040fe400000000ff */
[C---:B------:R-:W-:Y:S01]  /*12c0*/  PRMT R7, R10.reuse, 0x7772, RZ ;  /* 0x000077720a077816 */ /* 0x040fe200000000ff */
[----:B------:R-:W-:Y:S01]  /*12d0*/  STG.E.U8 desc[UR12][R14.64+0x7], R5 ;  /* 0x000007050e007986 */ /* 0x000fe2000c10110c */
[----:B------:R-:W-:-:S02]  /*12e0*/  PRMT R12, R10, 0x7771, RZ ;  /* 0x000077710a0c7816 */ /* 0x000fc400000000ff */
[C---:B------:R-:W-:Y:S01]  /*12f0*/  PRMT R2, R9.reuse, 0x7773, RZ ;  /* 0x0000777309027816 */ /* 0x040fe200000000ff */
[----:B------:R-:W-:Y:S01]  /*1300*/  STG.E.U8 desc[UR12][R14.64+0xe], R6 ;  /* 0x00000e060e007986 */ /* 0x000fe2000c10110c */
[C---:B------:R-:W-:Y:S02]  /*1310*/  PRMT R3, R9.reuse, 0x7772, RZ ;  /* 0x0000777209037816 */ /* 0x040fe400000000ff */
[----:B------:R-:W-:Y:S01]  /*1320*/  PRMT R19, R9, 0x7771, RZ ;  /* 0x0000777109137816 */ /* 0x000fe200000000ff */
[----:B------:R-:W-:Y:S01]  /*1330*/  STG.E.U8 desc[UR12][R14.64+0xa], R7 ;  /* 0x00000a070e007986 */ /* 0x000fe2000c10110c */
[----:B------:R-:W-:Y:S02]  /*1340*/  PRMT R11, R11, 0x7770, RZ ;  /* 0x000077700b0b7816 */ /* 0x000fe400000000ff */
[----:B------:R-:W-:Y:S01]  /*1350*/  PRMT R10, R10, 0x7770, RZ ;  /* 0x000077700a0a7816 */ /* 0x000fe200000000ff */
[----:B------:R-:W-:Y:S01]  /*1360*/  STG.E.U8 desc[UR12][R14.64+0x6], R12 ;  /* 0x0000060c0e007986 */ /* 0x000fe2000c10110c */
[----:B------:R-:W-:-:S02]  /*1370*/  PRMT R9, R9, 0x7770, RZ ;  /* 0x0000777009097816 */ /* 0x000fc400000000ff */
[C---:B------:R-:W-:Y:S01]  /*1380*/  PRMT R21, R8.reuse, 0x7773, RZ ;  /* 0x0000777308157816 */ /* 0x040fe200000000ff */
[----:B------:R-:W-:Y:S01]  /*1390*/  STG.E.U8 desc[UR12][R14.64+0x3], R11 ;  /* 0x0000030b0e007986 */ /* 0x000fe2000c10110c */
[C---:B------:R-:W-:Y:S02]  /*13a0*/  PRMT R23, R8.reuse, 0x7772, RZ ;  /* 0x0000777208177816 */ /* 0x040fe400000000ff */
[C---:B------:R-:W-:Y:S01]  /*13b0*/  PRMT R25, R8.reuse, 0x7771, RZ ;  /* 0x0000777108197816 */ /* 0x040fe200000000ff */
[----:B------:R-:W-:Y:S01]  /*13c0*/  STG.E.U8 desc[UR12][R14.64+0x2], R10 ;  /* 0x0000020a0e007986 */ /* 0x000fe2000c10110c */
[----:B------:R-:W-:Y:S02]  /*13d0*/  PRMT R27, R8, 0x7770, RZ ;  /* 0x00007770081b7816 */ /* 0x000fe400000000ff */
[----:B------:R-:W-:Y:S01]  /*13e0*/  PRMT R18, R0, 0x7610, R18 ;  /* 0x0000761000127816 */ /* 0x000fe20000000012 */
[----:B------:R-:W-:Y:S01]  /*13f0*/  STG.E.U8 desc[UR12][R14.64+0xd], R2 ;  /* 0x00000d020e007986 */ /* 0x000fe2000c10110c */
[----:B------:R-:W-:-:S03]  /*1400*/  PRMT R8, R27, 0x7610, R8 ;  /* 0x000076101b087816 */ /* 0x000fc60000000008 */
[----:B------:R-:W-:Y:S04]  /*1410*/  STG.E.U8 desc[UR12][R14.64+0x9], R3 ;  /* 0x000009030e007986 */ /* 0x000fe8000c10110c */
[----:B------:R-:W-:Y:S04]  /*1420*/  STG.E.U8 desc[UR12][R14.64+0x1], R9 ;  /* 0x000001090e007986 */ /* 0x000fe8000c10110c */
[----:B------:R-:W-:Y:S04]  /*1430*/  STG.E.U8 desc[UR12][R14.64+0x5], R19 ;  /* 0x000005130e007986 */ /* 0x000fe8000c10110c */
[----:B------:R-:W-:Y:S04]  /*1440*/  STG.E.U8 desc[UR12][R14.64+0xc], R21 ;  /* 0x00000c150e007986 */ /* 0x000fe8000c10110c */
[----:B------:R-:W-:Y:S04]  /*1450*/  STG.E.U8 desc[UR12][R14.64+0x8], R23 ;  /* 0x000008170e007986 */ /* 0x000fe8000c10110c */
[----:B------:R-:W-:Y:S04]  /*1460*/  STG.E.U8 desc[UR12][R14.64], R27 ;  /* 0x0000001b0e007986 */ /* 0x000fe8000c10110c */
[----:B------:R-:W-:Y:S04]  /*1470*/  STG.E.U8 desc[UR12][R14.64+0x4], R25 ;  /* 0x000004190e007986 */ /* 0x000fe8000c10110c */
[----:B------:R1:W-:Y:S02]  /*1480*/  STG.E.U8 desc[UR12][R14.64+0xf], R0 ;  /* 0x00000f000e007986 */ /* 0x0003e4000c10110c */
[----:B-1----:R-:W-:-:S07]  /*1490*/  PRMT R0, R25, 0x7610, R0 ;  /* 0x0000761019007816 */ /* 0x002fce0000000000 */
.L_x_0:
[----:B------:R-:W-:Y:S05]  /*14a0*/  BRA.U UP0, `(.L_x_2) ;  /* 0xfffffff100447547 */ /* 0x000fea000b83ffff */
[----:B------:R-:W-:Y:S05]  /*14b0*/  EXIT ;  /* 0x000000000000794d */ /* 0x000fea0003800000 */
.L_x_3:
[----:B------:R-:W-:-:S00]  /*14c0*/  BRA `(.L_x_3) ;  /* 0xfffffffc00fc7947 */ /* 0x000fc0000383ffff */
[----:B------:R-:W-:-:S00]  /*14d0*/  NOP ;  /* 0x0000000000007918 */ /* 0x000fc00000000000 */
        /* <DEDUP_REMOVED lines=10> */
.L_x_11:


//--------------------- .text._Z10aesEncryptP4nodei --------------------------
	.section	.text._Z10aesEncryptP4nodei,"ax",@progbits
	.align	128
        .global         _Z10aesEncryptP4nodei
        .type           _Z10aesEncryptP4nodei,@function
        .size           _Z10aesEncryptP4nodei,(.L_x_12 - _Z10aesEncryptP4nodei)
        .other          _Z10aesEncryptP4nodei,@"STO_CUDA_ENTRY STV_DEFAULT"
_Z10aesEncryptP4nodei:
.text._Z10aesEncryptP4nodei:
[----:B------:R-:W-:Y:S01]  /*0000*/  LDC R1, c[0x0][0x37c] ;  /* 0x0000df00ff017b82 */ /* 0x000fe20000000800 */
[----:B------:R-:W0:Y:S07]  /*0010*/  S2R R5, SR_CTAID.X ;  /* 0x0000000000057919 */ /* 0x000e2e0000002500 */
[----:B------:R-:W1:Y:S01]  /*0020*/  LDC.64 R2, c[0x0][0x380] ;  /* 0x0000e000ff027b82 */ /* 0x000e620000000a00 */
[----:B------:R-:W0:Y:S01]  /*0030*/  LDCU UR4, c[0x0][0x360] ;  /* 0x00006c00ff0477ac */ /* 0x000e220008000800 */
[----:B------:R-:W0:Y:S01]  /*0040*/  S2R R0, SR_TID.X ;  /* 0x0000000000007919 */ /* 0x000e220000002100 */
[----:B------:R-:W2:Y:S01]  /*0050*/  LDCU.64 UR10, c[0x0][0x358] ;  /* 0x00006b00ff0a77ac */ /* 0x000ea20008000a00 */
[----:B0-----:R-:W-:Y:S01]  /*0060*/  IMAD R5, R5, UR4, R0 ;  /* 0x0000000405057c24 */ /* 0x001fe2000f8e0200 */
[----:B------:R-:W0:Y:S03]  /*0070*/  LDCU.128 UR4, c[0x3][0x240] ;  /* 0x00c04800ff0477ac */ /* 0x000e260008000c00 */
[----:B-1----:R-:W-:-:S05]  /*0080*/  IMAD.WIDE R2, R5, 0x10, R2 ;  /* 0x0000001005027825 */ /* 0x002fca00078e0202 */
[----:B--2---:R-:W2:Y:S04]  /*0090*/  LDG.E.U8 R0, desc[UR10][R2.64+0x3] ;  /* 0x0000030a02007981 */ /* 0x004ea8000c1e1100 */
        /* <DEDUP_REMOVED lines=15> */
[----:B--2---:R-:W-:-:S02]  /*0190*/  IMAD R5, R0, 0x100, R5 ;  /* 0x0000010000057824 */ /* 0x004fc400078e0205 */
[----:B------:R-:W1:Y:S01]  /*01a0*/  LDC R0, c[0x0][0x388] ;  /* 0x0000e200ff007b82 */ /* 0x000e620000000800 */
[----:B---3--:R-:W-:Y:S02]  /*01b0*/  IMAD R8, R7, 0x100, R8 ;  /* 0x0000010007087824 */ /* 0x008fe400078e0208 */
[----:B----4-:R-:W-:Y:S02]  /*01c0*/  IMAD R12, R11, 0x100, R12 ;  /* 0x000001000b0c7824 */ /* 0x010fe400078e020c */
[----:B-----5:R-:W-:Y:S02]  /*01d0*/  IMAD R9, R8, 0x100, R9 ;  /* 0x0000010008097824 */ /* 0x020fe400078e0209 */
[----:B------:R-:W-:Y:S02]  /*01e0*/  IMAD R13, R12, 0x100, R13 ;  /* 0x000001000c0d7824 */ /* 0x000fe400078e020d */
[----:B------:R-:W-:Y:S02]  /*01f0*/  IMAD R16, R15, 0x100, R16 ;  /* 0x000001000f107824 */ /* 0x000fe400078e0210 */
[----:B------:R-:W-:-:S02]  /*0200*/  IMAD.U32 R10, R9, 0x100, R10 ;  /* 0x00000100090a7824 */ /* 0x000fc400078e000a */
[----:B------:R-:W-:-:S03]  /*0210*/  IMAD.U32 R14, R13, 0x100, R14 ;  /* 0x000001000d0e7824 */ /* 0x000fc600078e000e */
[----:B0-----:R-:W-:Y:S01]  /*0220*/  LOP3.LUT R11, R10, UR5, RZ, 0x3c, !PT ;  /* 0x000000050a0b7c12 */ /* 0x001fe2000f8e3cff */
[----:B------:R-:W-:Y:S01]  /*0230*/  IMAD R5, R5, 0x100, R4 ;  /* 0x0000010005057824 */ /* 0x000fe200078e0204 */
[----:B------:R-:W-:Y:S01]  /*0240*/  LOP3.LUT R19, R14, UR6, RZ, 0x3c, !PT ;  /* 0x000000060e137c12 */ /* 0x000fe2000f8e3cff */
[----:B------:R-:W-:Y:S01]  /*0250*/  IMAD R17, R16, 0x100, R17 ;  /* 0x0000010010117824 */ /* 0x000fe200078e0211 */
[----:B-1----:R-:W-:Y:S01]  /*0260*/  ISETP.GE.AND P0, PT, R0, 0x1, PT ;  /* 0x000000010000780c */ /* 0x002fe20003f06270 */
[----:B------:R-:W-:Y:S01]  /*0270*/  IMAD.U32 R6, R5, 0x100, R6 ;  /* 0x0000010005067824 */ /* 0x000fe200078e0006 */
[----:B------:R-:W-:Y:S01]  /*0280*/  SHF.R.U32.HI R15, RZ, 0x10, R11 ;  /* 0x00000010ff0f7819 */ /* 0x000fe2000001160b */
[----:B------:R-:W-:Y:S01]  /*0290*/  IMAD.U32 R18, R17, 0x100, R18 ;  /* 0x0000010011127824 */ /* 0x000fe200078e0012 */
[----:B------:R-:W-:Y:S02]  /*02a0*/  SHF.R.U32.HI R21, RZ, 0x10, R19 ;  /* 0x00000010ff157819 */ /* 0x000fe40000011613 */
[----:B------:R-:W-:-:S02]  /*02b0*/  LOP3.LUT R7, R6, UR4, RZ, 0x3c, !PT ;  /* 0x0000000406077c12 */ /* 0x000fc4000f8e3cff */
[----:B------:R-:W-:Y:S01]  /*02c0*/  LOP3.LUT R23, R18, UR7, RZ, 0x3c, !PT ;  /* 0x0000000712177c12 */ /* 0x000fe2000f8e3cff */
[----:B------:R0:W-:Y:S01]  /*02d0*/  STG.E.U8 desc[UR10][R2.64+0x6], R15 ;  /* 0x0000060f02007986 */ /* 0x0001e2000c10110a */
[----:B------:R-:W-:Y:S02]  /*02e0*/  PRMT R4, R7, 0x7632, R4 ;  /* 0x0000763207047816 */ /* 0x000fe40000000004 */
[----:B------:R-:W-:Y:S01]  /*02f0*/  PRMT R6, R23, 0x7632, R6 ;  /* 0x0000763217067816 */ /* 0x000fe20000000006 */
[----:B------:R1:W-:Y:S01]  /*0300*/  STG.E.U8 desc[UR10][R2.64+0xa], R21 ;  /* 0x00000a1502007986 */ /* 0x0003e2000c10110a */
[--C-:B------:R-:W-:Y:S02]  /*0310*/  SHF.R.U32.HI R5, RZ, 0x8, R7.reuse ;  /* 0x00000008ff057819 */ /* 0x100fe40000011607 */
[----:B------:R-:W-:Y:S02]  /*0320*/  SHF.R.U32.HI R9, RZ, 0x18, R7 ;  /* 0x00000018ff097819 */ /* 0x000fe40000011607 */
[----:B------:R-:W-:-:S02]  /*0330*/  SHF.R.U32.HI R13, RZ, 0x8, R11 ;  /* 0x00000008ff0d7819 */ /* 0x000fc4000001160b */
[----:B------:R-:W-:Y:S02]  /*0340*/  SHF.R.U32.HI R17, RZ, 0x18, R11 ;  /* 0x00000018ff117819 */ /* 0x000fe4000001160b */
[----:B0-----:R-:W-:Y:S02]  /*0350*/  SHF.R.U32.HI R15, RZ, 0x8, R19 ;  /* 0x00000008ff0f7819 */ /* 0x001fe40000011613 */
[----:B------:R-:W-:Y:S02]  /*0360*/  SHF.R.U32.HI R25, RZ, 0x8, R23 ;  /* 0x00000008ff197819 */ /* 0x000fe40000011617 */
[----:B-1----:R-:W-:Y:S02]  /*0370*/  SHF.R.U32.HI R21, RZ, 0x18, R19 ;  /* 0x00000018ff157819 */ /* 0x002fe40000011613 */
        /* <DEDUP_REMOVED lines=16> */
[----:B------:R-:W-:Y:S01]  /*0480*/  PRMT R10, R13, 0x7610, R10 ;  /* 0x000076100d0a7816 */ /* 0x000fe2000000000a */
[----:B------:R-:W-:Y:S01]  /*0490*/  IMAD.MOV R0, RZ, RZ, -R0 ;  /* 0x000000ffff007224 */ /* 0x000fe200078e0a00 */
[----:B0-----:R-:W-:Y:S01]  /*04a0*/  PRMT R2, R5, 0x7610, R2 ;  /* 0x0000761005027816 */ /* 0x001fe20000000002 */
[----:B------:R-:W-:Y:S01]  /*04b0*/  UMOV UR4, URZ ;  /* 0x000000ff00047c82 */ /* 0x000fe20008000000 */
[----:B------:R-:W-:Y:S02]  /*04c0*/  PRMT R4, R17, 0x7610, R4 ;  /* 0x0000761011047816 */ /* 0x000fe40000000004 */
[C---:B------:R-:W-:Y:S02]  /*04d0*/  PRMT R13, R7.reuse, 0x7610, R13 ;  /* 0x00007610070d7816 */ /* 0x040fe4000000000d */
[----:B------:R-:W-:Y:S02]  /*04e0*/  PRMT R6, R7, 0x7632, R6 ;  /* 0x0000763207067816 */ /* 0x000fe40000000006 */
[----:B------:R-:W-:-:S02]  /*04f0*/  PRMT R3, R9, 0x7610, R3 ;  /* 0x0000761009037816 */ /* 0x000fc40000000003 */
[----:B------:R-:W-:Y:S02]  /*0500*/  PRMT R5, R21, 0x7610, R5 ;  /* 0x0000761015057816 */ /* 0x000fe40000000005 */
[C---:B------:R-:W-:Y:S02]  /*0510*/  PRMT R17, R11.reuse, 0x7610, R17 ;  /* 0x000076100b117816 */ /* 0x040fe40000000011 */
[----:B------:R-:W-:Y:S02]  /*0520*/  PRMT R7, R11, 0x7632, R7 ;  /* 0x000076320b077816 */ /* 0x000fe40000000007 */
[----:B------:R-:W-:Y:S02]  /*0530*/  PRMT R12, R15, 0x7610, R12 ;  /* 0x000076100f0c7816 */ /* 0x000fe4000000000c */
[----:B------:R-:W-:Y:S02]  /*0540*/  PRMT R8, R27, 0x7610, R8 ;  /* 0x000076101b087816 */ /* 0x000fe40000000008 */
[----:B------:R-:W-:-:S02]  /*0550*/  PRMT R9, R19, 0x7632, R9 ;  /* 0x0000763213097816 */ /* 0x000fc40000000009 */
[C---:B------:R-:W-:Y:S02]  /*0560*/  PRMT R21, R23.reuse, 0x7610, R21 ;  /* 0x0000761017157816 */ /* 0x040fe40000000015 */
[----:B------:R-:W-:-:S07]  /*0570*/  PRMT R11, R23, 0x7632, R11 ;  /* 0x00007632170b7816 */ /* 0x000fce000000000b */
.L_x_5:
[----:B------:R-:W-:Y:S02]  /*0580*/  LOP3.LUT R32, R17, 0xff, RZ, 0xc0, !PT ;  /* 0x000000ff11207812 */ /* 0x000fe400078ec0ff */
[----:B------:R-:W-:Y:S02]  /*0590*/  LOP3.LUT R31, R19, 0xff, RZ, 0xc0, !PT ;  /* 0x000000ff131f7812 */ /* 0x000fe400078ec0ff */
[----:B------:R-:W-:Y:S02]  /*05a0*/  LOP3.LUT R30, R21, 0xff, RZ, 0xc0, !PT ;  /* 0x000000ff151e7812 */ /* 0x000fe400078ec0ff */
[----:B------:R-:W-:Y:S02]  /*05b0*/  LOP3.LUT R33, R13, 0xff, RZ, 0xc0, !PT ;  /* 0x000000ff0d217812 */ /* 0x000fe400078ec0ff */
[----:B------:R-:W-:Y:S02]  /*05c0*/  LOP3.LUT R29, R2, 0xff, RZ, 0xc0, !PT ;  /* 0x000000ff021d7812 */ /* 0x000fe400078ec0ff */
[----:B------:R-:W-:-:S02]  /*05d0*/  LOP3.LUT R28, R10, 0xff, RZ, 0xc0, !PT ;  /* 0x000000ff0a1c7812 */ /* 0x000fc400078ec0ff */
[----:B------:R-:W-:Y:S01]  /*05e0*/  LOP3.LUT R26, R12, 0xff, RZ, 0xc0, !PT ;  /* 0x000000ff0c1a7812 */ /* 0x000fe200078ec0ff */
[----:B------:R0:W1:Y:S01]  /*05f0*/  LDC.S8 R10, c[0x3][R32+0x120] ;  /* 0x00c04800200a7b82 */ /* 0x0000620000000200 */
[----:B------:R-:W-:Y:S02]  /*0600*/  LOP3.LUT R25, R25, 0xff, RZ, 0xc0, !PT ;  /* 0x000000ff19197812 */ /* 0x000fe400078ec0ff */
[----:B------:R-:W-:Y:S02]  /*0610*/  LOP3.LUT R24, R6, 0xff, RZ, 0xc0, !PT ;  /* 0x000000ff06187812 */ /* 0x000fe400078ec0ff */
[----:B------:R-:W-:Y:S02]  /*0620*/  LOP3.LUT R22, R7, 0xff, RZ, 0xc0, !PT ;  /* 0x000000ff07167812 */ /* 0x000fe400078ec0ff */
[----:B------:R-:W-:Y:S01]  /*0630*/  LOP3.LUT R21, R9, 0xff, RZ, 0xc0, !PT ;  /* 0x000000ff09157812 */ /* 0x000fe200078ec0ff */
[----:B------:R0:W2:Y:S01]  /*0640*/  LDC.S8 R12, c[0x3][R30+0x120] ;  /* 0x00c048001e0c7b82 */ /* 0x0000a20000000200 */
[----:B------:R-:W-:-:S02]  /*0650*/  LOP3.LUT R20, R11, 0xff, RZ, 0xc0, !PT ;  /* 0x000000ff0b147812 */ /* 0x000fc400078ec0ff */
[----:B------:R-:W-:Y:S02]  /*0660*/  LOP3.LUT R19, R3, 0xff, RZ, 0xc0, !PT ;  /* 0x000000ff03137812 */ /* 0x000fe400078ec0ff */
[----:B------:R-:W-:Y:S02]  /*0670*/  LOP3.LUT R18, R4, 0xff, RZ, 0xc0, !PT ;  /* 0x000000ff04127812 */ /* 0x000fe400078ec0ff */
[----:B------:R-:W-:Y:S01]  /*0680*/  LOP3.LUT R17, R5, 0xff, RZ, 0xc0, !PT ;  /* 0x000000ff05117812 */ /* 0x000fe200078ec0ff */
[----:B------:R0:W3:Y:S01]  /*0690*/  LDC.S8 R4, c[0x3][R33+0x120] ;  /* 0x00c0480021047b82 */ /* 0x0000e20000000200 */
[----:B------:R-:W-:Y:S02]  /*06a0*/  LOP3.LUT R16, R8, 0xff, RZ, 0xc0, !PT ;  /* 0x000000ff08107812 */ /* 0x000fe400078ec0ff */
[----:B------:R-:W-:-:S05]  /*06b0*/  ISETP.NE.AND P0, PT, R0, -0x1, PT ;  /* 0xffffffff0000780c */ /* 0x000fca0003f05270 */
[----:B------:R0:W4:Y:S08]  /*06c0*/  LDC.S8 R11, c[0x3][R31+0x120] ;  /* 0x00c048001f0b7b82 */ /* 0x0001300000000200 */
[----:B------:R0:W0:Y:S08]  /*06d0*/  LDC.S8 R15, c[0x3][R29+0x120] ;  /* 0x00c048001d0f7b82 */ /* 0x0000300000000200 */
        /* <DEDUP_REMOVED lines=10> */
[----:B------:R0:W0:Y:S01]  /*0780*/  LDC.S8 R8, c[0x3][R16+0x120] ;  /* 0x00c0480010087b82 */ /* 0x0000220000000200 */
[----:B-1234-:R-:W-:Y:S05]  /*0790*/  @!P0 BRA `(.L_x_4) ;  /* 0x0000000c00008947 */ /* 0x01efea0003800000 */
[----:B0-----:R-:W-:Y:S01]  /*07a0*/  PRMT R17, R8, 0x9910, RZ ;  /* 0x0000991008117816 */ /* 0x001fe200000000ff */
[C---:B------:R-:W-:Y:S01]  /*07b0*/  IMAD.SHL.U32 R19, R4.reuse, 0x2, RZ ;  /* 0x0000000204137824 */ /* 0x040fe200078e00ff */
[----:B------:R-:W-:Y:S01]  /*07c0*/  PRMT R16, R4, 0x9910, RZ ;  /* 0x0000991004107816 */ /* 0x000fe200000000ff */
[----:B------:R-:W-:Y:S01]  /*07d0*/  IMAD.SHL.U32 R31, R6, 0x2, RZ ;  /* 0x00000002061f7824 */ /* 0x000fe200078e00ff */
[----:B------:R-:W-:Y:S01]  /*07e0*/  ISETP.GT.AND P3, PT, R17, -0x1, PT ;  /* 0xffffffff1100780c */ /* 0x000fe20003f64270 */
[----:B------:R-:W-:Y:S01]  /*07f0*/  IMAD.SHL.U32 R25, R10, 0x2, RZ ;  /* 0x000000020a197824 */ /* 0x000fe200078e00ff */
[C---:B------:R-:W-:Y:S01]  /*0800*/  ISETP.GT.AND P2, PT, R16.reuse, -0x1, PT ;  /* 0xffffffff1000780c */ /* 0x040fe20003f44270 */
[----:B------:R-:W-:Y:S01]  /*0810*/  IMAD.SHL.U32 R24, R11, 0x2, RZ ;  /* 0x000000020b187824 */ /* 0x000fe200078e00ff */
[----:B------:R-:W-:Y:S01]  /*0820*/  ISETP.GE.AND P1, PT, R16, RZ, PT ;  /* 0x000000ff1000720c */ /* 0x000fe20003f26270 */
[----:B------:R-:W-:Y:S01]  /*0830*/  IMAD.SHL.U32 R22, R7, 0x2, RZ ;  /* 0x0000000207167824 */ /* 0x000fe200078e00ff */
[----:B------:R-:W-:-:S02]  /*0840*/  PRMT R16, R9, 0x9910, RZ ;  /* 0x0000991009107816 */ /* 0x000fc400000000ff */
[----:B------:R-:W-:Y:S01]  /*0850*/  ISETP.GE.AND P4, PT, R17, RZ, PT ;  /* 0x000000ff1100720c */ /* 0x000fe20003f86270 */
[----:B------:R-:W-:Y:S01]  /*0860*/  IMAD.SHL.U32 R17, R8, 0x2, RZ ;  /* 0x0000000208117824 */ /* 0x000fe200078e00ff */
[----:B------:R-:W-:Y:S02]  /*0870*/  ISETP.GT.AND P6, PT, R16, -0x1, PT ;  /* 0xffffffff1000780c */ /* 0x000fe40003fc4270 */
[----:B------:R-:W-:Y:S02]  /*0880*/  PRMT R18, R10, 0x9910, RZ ;  /* 0x000099100a127816 */ /* 0x000fe400000000ff */
[----:B------:R-:W-:Y:S02]  /*0890*/  LOP3.LUT R21, R19, 0x1b, RZ, 0x3c, !PT ;  /* 0x0000001b13157812 */ /* 0x000fe400078e3cff */
[----:B------:R-:W-:Y:S02]  /*08a0*/  @!P3 LOP3.LUT R26, R8, R17, RZ, 0x3c, !PT ;  /* 0x00000011081ab212 */ /* 0x000fe400078e3cff */
[----:B------:R-:W-:-:S02]  /*08b0*/  ISETP.GE.AND P0, PT, R18, RZ, PT ;  /* 0x000000ff1200720c */ /* 0x000fc40003f06270 */
[----:B------:R-:W-:Y:S02]  /*08c0*/  ISETP.GT.AND P5, PT, R18, -0x1, PT ;  /* 0xffffffff1200780c */ /* 0x000fe40003fa4270 */
[----:B------:R-:W-:Y:S02]  /*08d0*/  SEL R21, R21, R19, !P1 ;  /* 0x0000001315157207 */ /* 0x000fe40004800000 */
[----:B------:R-:W-:Y:S02]  /*08e0*/  PRMT R18, R11, 0x9910, RZ ;  /* 0x000099100b127816 */ /* 0x000fe400000000ff */
[----:B------:R-:W-:Y:S02]  /*08f0*/  @!P2 LOP3.LUT R20, R4, 0x1b, R19, 0x96, !PT ;  /* 0x0000001b0414a812 */ /* 0x000fe400078e9613 */
[----:B------:R-:W-:Y:S02]  /*0900*/  ISETP.GE.AND P1, PT, R16, RZ, PT ;  /* 0x000000ff1000720c */ /* 0x000fe40003f26270 */
[----:B------:R-:W-:Y:S01]  /*0910*/  @P2 LOP3.LUT R20, R19, R4, RZ, 0x3c, !PT ;  /* 0x0000000413142212 */ /* 0x000fe200078e3cff */
[----:B------:R-:W-:Y:S01]  /*0920*/  IMAD.SHL.U32 R19, R9, 0x2, RZ ;  /* 0x0000000209137824 */ /* 0x000fe200078e00ff */
[----:B------:R-:W-:-:S02]  /*0930*/  LOP3.LUT R16, R17, 0x1b, RZ, 0x3c, !PT ;  /* 0x0000001b11107812 */ /* 0x000fc400078e3cff */
[----:B------:R-:W-:Y:S02]  /*0940*/  @!P3 LOP3.LUT R26, R26, 0x1b, RZ, 0x3c, !PT ;  /* 0x0000001b1a1ab812 */ /* 0x000fe400078e3cff */
[----:B------:R-:W-:Y:S02]  /*0950*/  @P3 LOP3.LUT R26, R17, R8, RZ, 0x3c, !PT ;  /* 0x00000008111a3212 */ /* 0x000fe400078e3cff */
[C---:B------:R-:W-:Y:S02]  /*0960*/  ISETP.GE.AND P2, PT, R18.reuse, RZ, PT ;  /* 0x000000ff1200720c */ /* 0x040fe40003f46270 */
[----:B------:R-:W-:Y:S02]  /*0970*/  ISETP.GT.AND P3, PT, R18, -0x1, PT ;  /* 0xffffffff1200780c */ /* 0x000fe40003f64270 */
[----:B------:R-:W-:Y:S02]  /*0980*/  PRMT R18, R6, 0x9910, RZ ;  /* 0x0000991006127816 */ /* 0x000fe400000000ff */
[----:B------:R-:W-:Y:S01]  /*0990*/  SEL R17, R16, R17, !P4 ;  /* 0x0000001110117207 */ /* 0x000fe20006000000 */
[----:B------:R-:W-:Y:S01]  /*09a0*/  @!P6 IMAD.MOV.U32 R16, RZ, RZ, R19 ;  /* 0x000000ffff10e224 */ /* 0x000fe200078e0013 */
[----:B------:R-:W-:-:S02]  /*09b0*/  ISETP.GT.AND P4, PT, R18, -0x1, PT ;  /* 0xffffffff1200780c */ /* 0x000fc40003f84270 */
[----:B------:R-:W-:Y:S02]  /*09c0*/  PRMT R33, R23, 0x9910, RZ ;  /* 0x0000991017217816 */ /* 0x000fe400000000ff */
[----:B------:R-:W-:Y:S01]  /*09d0*/  @!P6 LOP3.LUT R28, R9, R16, RZ, 0x3c, !PT ;  /* 0x00000010091ce212 */ /* 0x000fe200078e3cff */
[----:B------:R-:W-:Y:S01]  /*09e0*/  @P6 IMAD.MOV.U32 R16, RZ, RZ, R19 ;  /* 0x000000ffff106224 */ /* 0x000fe200078e0013 */
[----:B------:R-:W-:Y:S02]  /*09f0*/  PRMT R29, R7, 0x9910, RZ ;  /* 0x00009910071d7816 */ /* 0x000fe400000000ff */
[----:B------:R-:W-:Y:S02]  /*0a00*/  @!P6 LOP3.LUT R28, R28, 0x1b, RZ, 0x3c, !PT ;  /* 0x0000001b1c1ce812 */ /* 0x000fe400078e3cff */
[C---:B------:R-:W-:Y:S02]  /*0a10*/  LOP3.LUT R19, R16.reuse, 0x1b, RZ, 0x3c, !PT ;  /* 0x0000001b10137812 */ /* 0x040fe400078e3cff */
[----:B------:R-:W-:-:S02]  /*0a20*/  @P6 LOP3.LUT R28, R16, R9, RZ, 0x3c, !PT ;  /* 0x00000009101c6212 */ /* 0x000fc400078e3cff */
[----:B------:R-:W-:Y:S02]  /*0a30*/  SEL R19, R19, R16, !P1 ;  /* 0x0000001013137207 */ /* 0x000fe40004800000 */
[----:B------:R-:W-:Y:S02]  /*0a40*/  @!P4 LOP3.LUT R16, R6, R31, RZ, 0x3c, !PT ;  /* 0x0000001f0610c212 */ /* 0x000fe400078e3cff */
[----:B------:R-:W-:Y:S02]  /*0a50*/  @!P5 LOP3.LUT R34, R10, 0x1b, R25, 0x96, !PT ;  /* 0x0000001b0a22d812 */ /* 0x000fe400078e9619 */
[----:B------:R-:W-:Y:S02]  /*0a60*/  @!P4 LOP3.LUT R16, R16, 0x1b, RZ, 0x3c, !PT ;  /* 0x0000001b1010c812 */ /* 0x000fe400078e3cff */
[----:B------:R-:W-:Y:S02]  /*0a70*/  @P4 LOP3.LUT R16, R31, R6, RZ, 0x3c, !PT ;  /* 0x000000061f104212 */ /* 0x000fe400078e3cff */
[----:B------:R-:W-:-:S02]  /*0a80*/  ISETP.GT.AND P4, PT, R33, -0x1, PT ;  /* 0xffffffff2100780c */ /* 0x000fc40003f84270 */
[----:B------:R-:W-:Y:S02]  /*0a90*/  @P5 LOP3.LUT R34, R25, R10, RZ, 0x3c, !PT ;  /* 0x0000000a19225212 */ /* 0x000fe400078e3cff */
[----:B------:R-:W-:Y:S02]  /*0aa0*/  ISETP.GE.AND P5, PT, R18, RZ, PT ;  /* 0x000000ff1200720c */ /* 0x000fe40003fa6270 */
[----:B------:R-:W-:Y:S02]  /*0ab0*/  ISETP.GT.AND P6, PT, R29, -0x1, PT ;  /* 0xffffffff1d00780c */ /* 0x000fe40003fc4270 */
[----:B------:R-:W-:Y:S02]  /*0ac0*/  LOP3.LUT R32, R31, 0x1b, RZ, 0x3c, !PT ;  /* 0x0000001b1f207812 */ /* 0x000fe400078e3cff */
[----:B------:R-:W-:Y:S02]  /*0ad0*/  PRMT R18, R12, 0x9910, RZ ;  /* 0x000099100c127816 */ /* 0x000fe400000000ff */
[----:B------:R-:W-:Y:S01]  /*0ae0*/  SEL R31, R32, R31, !P5 ;  /* 0x0000001f201f7207 */ /* 0x000fe20006800000 */
[----:B------:R-:W-:Y:S01]  /*0af0*/  IMAD.SHL.U32 R32, R23, 0x2, RZ ;  /* 0x0000000217207824 */ /* 0x000fe200078e00ff */
[----:B------:R-:W-:-:S02]  /*0b00*/  ISETP.GE.AND P5, PT, R29, RZ, PT ;  /* 0x000000ff1d00720c */ /* 0x000fc40003fa6270 */
[----:B------:R-:W-:Y:S02]  /*0b10*/  @!P3 LOP3.LUT R30, R11, 0x1b, R24, 0x96, !PT ;  /* 0x0000001b0b1eb812 */ /* 0x000fe400078e9618 */
[----:B------:R-:W-:Y:S02]  /*0b20*/  @!P4 LOP3.LUT R29, R23, R32, RZ, 0x3c, !PT ;  /* 0x00000020171dc212 */ /* 0x000fe400078e3cff */
[----:B------:R-:W-:Y:S02]  /*0b30*/  @P3 LOP3.LUT R30, R24, R11, RZ, 0x3c, !PT ;  /* 0x0000000b181e3212 */ /* 0x000fe400078e3cff */
[C---:B------:R-:W-:Y:S02]  /*0b40*/  ISETP.GE.AND P1, PT, R18.reuse, RZ, PT ;  /* 0x000000ff1200720c */ /* 0x040fe40003f26270 */
[----:B------:R-:W-:Y:S02]  /*0b50*/  ISETP.GT.AND P3, PT, R18, -0x1, PT ;  /* 0xffffffff1200780c */ /* 0x000fe40003f64270 */
[----:B------:R-:W-:-:S02]  /*0b60*/  @!P6 LOP3.LUT R18, R7, R22, RZ, 0x3c, !PT ;  /* 0x000000160712e212 */ /* 0x000fc400078e3cff */
[----:B------:R-:W-:Y:S02]  /*0b70*/  @!P4 LOP3.LUT R29, R29, 0x1b, RZ, 0x3c, !PT ;  /* 0x0000001b1d1dc812 */ /* 0x000fe400078e3cff */
[----:B------:R-:W-:Y:S02]  /*0b80*/  @P4 LOP3.LUT R29, R32, R23, RZ, 0x3c, !PT ;  /* 0x00000017201d4212 */ /* 0x000fe400078e3cff */
[----:B------:R-:W-:Y:S02]  /*0b90*/  @!P6 LOP3.LUT R18, R18, 0x1b, RZ, 0x3c, !PT ;  /* 0x0000001b1212e812 */ /* 0x000fe400078e3cff */
[----:B------:R-:W-:Y:S02]  /*0ba0*/  LOP3.LUT R17, R23, R20, R17, 0x96, !PT ;  /* 0x0000001417117212 */ /* 0x000fe400078e9611 */
[----:B------:R-:W-:Y:S02]  /*0bb0*/  @P6 LOP3.LUT R18, R22, R7, RZ, 0x3c, !PT ;  /* 0x0000000716126212 */ /* 0x000fe400078e3cff */
[----:B------:R-:W-:-:S02]  /*0bc0*/  LOP3.LUT R20, R27, R34, R19, 0x96, !PT ;  /* 0x000000221b147212 */ /* 0x000fc400078e9613 */
[----:B------:R-:W-:Y:S01]  /*0bd0*/  ISETP.GE.AND P6, PT, R33, RZ, PT ;  /* 0x000000ff2100720c */ /* 0x000fe20003fc6270 */
[----:B------:R-:W-:Y:S01]  /*0be0*/  IMAD.SHL.U32 R33, R12, 0x2, RZ ;  /* 0x000000020c217824 */ /* 0x000fe200078e00ff */
[----:B------:R-:W-:Y:S02]  /*0bf0*/  LOP3.LUT R19, R13, R30, R31, 0x96, !PT ;  /* 0x0000001e0d137212 */ /* 0x000fe400078e961f */
[----:B------:R-:W-:Y:S02]  /*0c00*/  LOP3.LUT R21, R14, R21, R29, 0x96, !PT ;  /* 0x000000150e157212 */ /* 0x000fe400078e961d */
[----:B------:R-:W-:Y:S02]  /*0c10*/  LOP3.LUT R31, R22, 0x1b, RZ, 0x3c, !PT ;  /* 0x0000001b161f7812 */ /* 0x000fe400078e3cff */
[----:B------:R-:W-:Y:S02]  /*0c20*/  LOP3.LUT R29, R24, 0x1b, RZ, 0x3c, !PT ;  /* 0x0000001b181d7812 */ /* 0x000fe400078e3cff */
[----:B------:R-:W-:-:S02]  /*0c30*/  SEL R31, R31, R22, !P5 ;  /* 0x000000161f1f7207 */ /* 0x000fc40006800000 */
[----:B------:R-:W-:Y:S02]  /*0c40*/  SEL R29, R29, R24, !P2 ;  /* 0x000000181d1d7207 */ /* 0x000fe40005000000 */
[----:B------:R-:W-:Y:S02]  /*0c50*/  @!P3 LOP3.LUT R22, R12, 0x1b, R33, 0x96, !PT ;  /* 0x0000001b0c16b812 */ /* 0x000fe400078e9621 */
[C---:B------:R-:W-:Y:S02]  /*0c60*/  LOP3.LUT R24, R33.reuse, 0x1b, RZ, 0x3c, !PT ;  /* 0x0000001b21187812 */ /* 0x040fe400078e3cff */
[----:B------:R-:W-:Y:S02]  /*0c70*/  @P3 LOP3.LUT R22, R33, R12, RZ, 0x3c, !PT ;  /* 0x0000000c21163212 */ /* 0x000fe400078e3cff */
[----:B------:R-:W-:Y:S01]  /*0c80*/  SEL R24, R24, R33, !P1 ;  /* 0x0000002118187207 */ /* 0x000fe20004800000 */
[----:B------:R-:W-:Y:S01]  /*0c90*/  IMAD.SHL.U32 R33, R14, 0x2, RZ ;  /* 0x000000020e217824 */ /* 0x000fe200078e00ff */
[----:B------:R-:W-:-:S02]  /*0ca0*/  LOP3.LUT R22, R15, R22, R31, 0x96, !PT ;  /* 0x000000160f167212 */ /* 0x000fc400078e961f */
[----:B------:R-:W-:Y:S02]  /*0cb0*/  PRMT R31, R14, 0x9910, RZ ;  /* 0x000099100e1f7816 */ /* 0x000fe400000000ff */
[----:B------:R-:W-:Y:S02]  /*0cc0*/  LOP3.LUT R30, R25, 0x1b, RZ, 0x3c, !PT ;  /* 0x0000001b191e7812 */ /* 0x000fe400078e3cff */
[----:B------:R-:W-:Y:S02]  /*0cd0*/  ISETP.GE.AND P1, PT, R31, RZ, PT ;  /* 0x000000ff1f00720c */ /* 0x000fe40003f26270 */
[----:B------:R-:W-:Y:S02]  /*0ce0*/  LOP3.LUT R34, R33, 0x1b, RZ, 0x3c, !PT ;  /* 0x0000001b21227812 */ /* 0x000fe400078e3cff */
[----:B------:R-:W-:Y:S02]  /*0cf0*/  SEL R30, R30, R25, !P0 ;  /* 0x000000191e1e7207 */ /* 0x000fe40004000000 */
[----:B------:R-:W-:-:S02]  /*0d00*/  SEL R34, R34, R33, !P1 ;  /* 0x0000002122227207 */ /* 0x000fc40004800000 */
[----:B------:R-:W-:Y:S02]  /*0d10*/  ISETP.GT.AND P0, PT, R31, -0x1, PT ;  /* 0xffffffff1f00780c */ /* 0x000fe40003f04270 */
[----:B------:R-:W-:Y:S01]  /*0d20*/  LOP3.LUT R23, R23, R34, R26, 0x96, !PT ;  /* 0x0000002217177212 */ /* 0x000fe200078e961a */
[C---:B------:R-:W-:Y:S01]  /*0d30*/  IMAD.SHL.U32 R34, R27.reuse, 0x2, RZ ;  /* 0x000000021b227824 */ /* 0x040fe200078e00ff */
[----:B------:R-:W-:Y:S02]  /*0d40*/  PRMT R26, R27, 0x9910, RZ ;  /* 0x000099101b1a7816 */ /* 0x000fe400000000ff */
[----:B------:R-:W-:Y:S02]  /*0d50*/  LOP3.LUT R25, R32, 0x1b, RZ, 0x3c, !PT ;  /* 0x0000001b20197812 */ /* 0x000fe400078e3cff */
[----:B------:R-:W-:Y:S02]  /*0d60*/  ISETP.GT.AND P1, PT, R26, -0x1, PT ;  /* 0xffffffff1a00780c */ /* 0x000fe40003f24270 */
[----:B------:R-:W-:-:S02]  /*0d70*/  SEL R25, R25, R32, !P6 ;  /* 0x0000002019197207 */ /* 0x000fc40007000000 */
[----:B------:R-:W-:Y:S02]  /*0d80*/  PRMT R35, R13, 0x9910, RZ ;  /* 0x000099100d237816 */ /* 0x000fe400000000ff */
[----:B------:R-:W-:Y:S02]  /*0d90*/  @!P0 LOP3.LUT R32, R14, R33, RZ, 0x3c, !PT ;  /* 0x000000210e208212 */ /* 0x000fe400078e3cff */
[----:B------:R-:W-:Y:S02]  /*0da0*/  ISETP.GT.AND P2, PT, R35, -0x1, PT ;  /* 0xffffffff2300780c */ /* 0x000fe40003f44270 */
[----:B------:R-:W-:Y:S02]  /*0db0*/  @!P0 LOP3.LUT R31, R32, 0x1b, RZ, 0x3c, !PT ;  /* 0x0000001b201f8812 */ /* 0x000fe400078e3cff */
[----:B------:R-:W-:Y:S02]  /*0dc0*/  PRMT R32, R5, 0x9910, RZ ;  /* 0x0000991005207816 */ /* 0x000fe400000000ff */
[----:B------:R-:W-:-:S02]  /*0dd0*/  @P0 LOP3.LUT R31, R33, R14, RZ, 0x3c, !PT ;  /* 0x0000000e211f0212 */ /* 0x000fc400078e3cff */
[----:B------:R-:W-:Y:S02]  /*0de0*/  @!P1 LOP3.LUT R33, R27, R34, RZ, 0x3c, !PT ;  /* 0x000000221b219212 */ /* 0x000fe400078e3cff */
[----:B------:R-:W-:Y:S02]  /*0df0*/  ISETP.GT.AND P0, PT, R32, -0x1, PT ;  /* 0xffffffff2000780c */ /* 0x000fe40003f04270 */
[----:B------:R-:W-:Y:S02]  /*0e00*/  @!P1 LOP3.LUT R33, R33, 0x1b, RZ, 0x3c, !PT ;  /* 0x0000001b21219812 */ /* 0x000fe400078e3cff */
[----:B------:R-:W-:Y:S02]  /*0e10*/  @P1 LOP3.LUT R33, R34, R27, RZ, 0x3c, !PT ;  /* 0x0000001b22211212 */ /* 0x000fe400078e3cff */
[----:B------:R-:W-:Y:S02]  /*0e20*/  ISETP.GE.AND P1, PT, R26, RZ, PT ;  /* 0x000000ff1a00720c */ /* 0x000fe40003f26270 */
[----:B------:R-:W-:-:S02]  /*0e30*/  LOP3.LUT R25, R4, R25, R31, 0x96, !PT ;  /* 0x0000001904197212 */ /* 0x000fc400078e961f */
[C---:B------:R-:W-:Y:S01]  /*0e40*/  LOP3.LUT R26, R5.reuse, R30, R33, 0x96, !PT ;  /* 0x0000001e051a7212 */ /* 0x040fe200078e9621 */
[----:B------:R-:W-:Y:S01]  /*0e50*/  IMAD.SHL.U32 R33, R5, 0x2, RZ ;  /* 0x0000000205217824 */ /* 0x000fe200078e00ff */
[----:B------:R-:W-:Y:S02]  /*0e60*/  LOP3.LUT R31, R34, 0x1b, RZ, 0x3c, !PT ;  /* 0x0000001b221f7812 */ /* 0x000fe400078e3cff */
[----:B------:R-:W-:Y:S02]  /*0e70*/  LOP3.LUT R4, R23, R4, RZ, 0x3c, !PT ;  /* 0x0000000417047212 */ /* 0x000fe400078e3cff */
[----:B------:R-:W-:Y:S01]  /*0e80*/  SEL R31, R31, R34, !P1 ;  /* 0x000000221f1f7207 */ /* 0x000fe20004800000 */
[----:B------:R-:W-:Y:S01]  /*0e90*/  @!P0 IMAD.MOV.U32 R34, RZ, RZ, R33 ;  /* 0x000000ffff228224 */ /* 0x000fe200078e0021 */
[----:B------:R-:W-:Y:S02]  /*0ea0*/  ISETP.GE.AND P1, PT, R32, RZ, PT ;  /* 0x000000ff2000720c */ /* 0x000fe40003f26270 */
[----:B------:R-:W-:-:S02]  /*0eb0*/  LOP3.LUT R17, R17, R14, RZ, 0x3c, !PT ;  /* 0x0000000e11117212 */ /* 0x000fc400078e3cff */
[----:B------:R-:W-:Y:S01]  /*0ec0*/  @!P0 LOP3.LUT R30, R5, R34, RZ, 0x3c, !PT ;  /* 0x00000022051e8212 */ /* 0x000fe200078e3cff */
[----:B------:R-:W-:Y:S01]  /*0ed0*/  @P0 IMAD.MOV.U32 R34, RZ, RZ, R33 ;  /* 0x000000ffff220224 */ /* 0x000fe200078e0021 */
[-C--:B------:R-:W-:Y:S02]  /*0ee0*/  LOP3.LUT R20, R20, R5.reuse, RZ, 0x3c, !PT ;  /* 0x0000000514147212 */ /* 0x080fe400078e3cff */
[----:B------:R-:W-:Y:S02]  /*0ef0*/  @!P0 LOP3.LUT R30, R30, 0x1b, RZ, 0x3c, !PT ;  /* 0x0000001b1e1e8812 */ /* 0x000fe400078e3cff */
[C---:B------:R-:W-:Y:S02]  /*0f00*/  LOP3.LUT R33, R34.reuse, 0x1b, RZ, 0x3c, !PT ;  /* 0x0000001b22217812 */ /* 0x040fe400078e3cff */
[----:B------:R-:W-:Y:S02]  /*0f10*/  @P0 LOP3.LUT R30, R34, R5, RZ, 0x3c, !PT ;  /* 0x00000005221e0212 */ /* 0x000fe400078e3cff */
[----:B------:R-:W-:-:S02]  /*0f20*/  SEL R33, R33, R34, !P1 ;  /* 0x0000002221217207 */ /* 0x000fc40004800000 */
[----:B------:R-:W-:Y:S02]  /*0f30*/  ISETP.GE.AND P1, PT, R35, RZ, PT ;  /* 0x000000ff2300720c */ /* 0x000fe40003f26270 */
[----:B------:R-:W-:Y:S01]  /*0f40*/  LOP3.LUT R27, R27, R33, R28, 0x96, !PT ;  /* 0x000000211b1b7212 */ /* 0x000fe200078e961c */
[----:B------:R-:W-:Y:S01]  /*0f50*/  IMAD.SHL.U32 R28, R13, 0x2, RZ ;  /* 0x000000020d1c7824 */ /* 0x000fe200078e00ff */
[----:B------:R-:W-:Y:S02]  /*0f60*/  PRMT R33, R2, 0x9910, RZ ;  /* 0x0000991002217816 */ /* 0x000fe400000000ff */
[----:B------:R-:W-:Y:S02]  /*0f70*/  LOP3.LUT R30, R10, R31, R30, 0x96, !PT ;  /* 0x0000001f0a1e7212 */ /* 0x000fe400078e961e */
[C---:B------:R-:W-:Y:S02]  /*0f80*/  ISETP.GT.AND P3, PT, R33.reuse, -0x1, PT ;  /* 0xffffffff2100780c */ /* 0x040fe40003f64270 */
[----:B------:R-:W-:Y:S01]  /*0f90*/  ISETP.GE.AND P4, PT, R33, RZ, PT ;  /* 0x000000ff2100720c */ /* 0x000fe20003f86270 */
[----:B------:R-:W-:Y:S01]  /*0fa0*/  IMAD.SHL.U32 R33, R2, 0x2, RZ ;  /* 0x0000000202217824 */ /* 0x000fe200078e00ff */
[----:B------:R-:W-:-:S02]  /*0fb0*/  @!P2 LOP3.LUT R32, R13, R28, RZ, 0x3c, !PT ;  /* 0x0000001c0d20a212 */ /* 0x000fc400078e3cff */
[----:B------:R-:W-:Y:S02]  /*0fc0*/  LOP3.LUT R19, R19, R2, RZ, 0x3c, !PT ;  /* 0x0000000213137212 */ /* 0x000fe400078e3cff */
[----:B------:R-:W-:Y:S02]  /*0fd0*/  LOP3.LUT R34, R33, 0x1b, RZ, 0x3c, !PT ;  /* 0x0000001b21227812 */ /* 0x000fe400078e3cff */
[----:B------:R-:W-:Y:S02]  /*0fe0*/  @!P2 LOP3.LUT R32, R32, 0x1b, RZ, 0x3c, !PT ;  /* 0x0000001b2020a812 */ /* 0x000fe400078e3cff */
[----:B------:R-:W-:Y:S02]  /*0ff0*/  SEL R34, R34, R33, !P4 ;  /* 0x0000002122227207 */ /* 0x000fe40006000000 */
[----:B------:R-:W-:Y:S02]  /*1000*/  @P2 LOP3.LUT R32, R28, R13, RZ, 0x3c, !PT ;  /* 0x0000000d1c202212 */ /* 0x000fe400078e3cff */
[----:B------:R-:W-:Y:S01]  /*1010*/  LOP3.LUT R16, R13, R34, R16, 0x96, !PT ;  /* 0x000000220d107212 */ /* 0x000fe200078e9610 */
[C---:B------:R-:W-:Y:S01]  /*1020*/  IMAD.SHL.U32 R34, R15.reuse, 0x2, RZ ;  /* 0x000000020f227824 */ /* 0x040fe200078e00ff */
[----:B------:R-:W-:-:S02]  /*1030*/  PRMT R13, R15, 0x9910, RZ ;  /* 0x000099100f0d7816 */ /* 0x000fc400000000ff */
[C---:B------:R-:W-:Y:S02]  /*1040*/  LOP3.LUT R29, R2.reuse, R29, R32, 0x96, !PT ;  /* 0x0000001d021d7212 */ /* 0x040fe400078e9620 */
[C---:B------:R-:W-:Y:S02]  /*1050*/  ISETP.GT.AND P0, PT, R13.reuse, -0x1, PT ;  /* 0xffffffff0d00780c */ /* 0x040fe40003f04270 */
[----:B------:R-:W-:Y:S02]  /*1060*/  @!P3 LOP3.LUT R32, R2, R33, RZ, 0x3c, !PT ;  /* 0x000000210220b212 */ /* 0x000fe400078e3cff */
[----:B------:R-:W-:Y:S02]  /*1070*/  ISETP.GE.AND P2, PT, R13, RZ, PT ;  /* 0x000000ff0d00720c */ /* 0x000fe40003f46270 */
[----:B------:R-:W-:Y:S02]  /*1080*/  @!P3 LOP3.LUT R32, R32, 0x1b, RZ, 0x3c, !PT ;  /* 0x0000001b2020b812 */ /* 0x000fe400078e3cff */
[----:B------:R-:W-:-:S02]  /*1090*/  @P3 LOP3.LUT R32, R33, R2, RZ, 0x3c, !PT ;  /* 0x0000000221203212 */ /* 0x000fc400078e3cff */
[----:B------:R-:W-:Y:S02]  /*10a0*/  PRMT R33, R3, 0x9910, RZ ;  /* 0x0000991003217816 */ /* 0x000fe400000000ff */
[----:B------:R-:W-:Y:S02]  /*10b0*/  LOP3.LUT R22, R22, R3, RZ, 0x3c, !PT ;  /* 0x0000000316167212 */ /* 0x000fe400078e3cff */
[----:B------:R-:W-:Y:S02]  /*10c0*/  @!P0 LOP3.LUT R13, R15, R34, RZ, 0x3c, !PT ;  /* 0x000000220f0d8212 */ /* 0x000fe400078e3cff */
[----:B------:R-:W-:Y:S02]  /*10d0*/  ISETP.GE.AND P3, PT, R33, RZ, PT ;  /* 0x000000ff2100720c */ /* 0x000fe40003f66270 */
[----:B------:R-:W-:Y:S02]  /*10e0*/  @!P0 LOP3.LUT R13, R13, 0x1b, RZ, 0x3c, !PT ;  /* 0x0000001b0d0d8812 */ /* 0x000fe400078e3cff */
[----:B------:R-:W-:-:S02]  /*10f0*/  @P0 LOP3.LUT R13, R34, R15, RZ, 0x3c, !PT ;  /* 0x0000000f220d0212 */ /* 0x000fc400078e3cff */
[----:B------:R-:W-:Y:S01]  /*1100*/  ISETP.GT.AND P0, PT, R33, -0x1, PT ;  /* 0xffffffff2100780c */ /* 0x000fe20003f04270 */
[C---:B------:R-:W-:Y:S01]  /*1110*/  IMAD.SHL.U32 R33, R3.reuse, 0x2, RZ ;  /* 0x0000000203217824 */ /* 0x040fe200078e00ff */
[----:B------:R-:W-:Y:S02]  /*1120*/  LOP3.LUT R24, R3, R24, R13, 0x96, !PT ;  /* 0x0000001803187212 */ /* 0x000fe400078e960d */
[----:B------:R-:W-:Y:S02]  /*1130*/  LOP3.LUT R13, R28, 0x1b, RZ, 0x3c, !PT ;  /* 0x0000001b1c0d7812 */ /* 0x000fe400078e3cff */
[----:B------:R-:W-:Y:S02]  /*1140*/  LOP3.LUT R21, R21, R8, RZ, 0x3c, !PT ;  /* 0x0000000815157212 */ /* 0x000fe400078e3cff */
[----:B------:R-:W-:Y:S02]  /*1150*/  SEL R28, R13, R28, !P1 ;  /* 0x0000001c0d1c7207 */ /* 0x000fe40004800000 */
[----:B------:R-:W-:-:S02]  /*1160*/  LOP3.LUT R13, R34, 0x1b, RZ, 0x3c, !PT ;  /* 0x0000001b220d7812 */ /* 0x000fc400078e3cff */
[----:B------:R-:W-:Y:S02]  /*1170*/  LOP3.LUT R25, R25, R8, RZ, 0x3c, !PT ;  /* 0x0000000819197212 */ /* 0x000fe400078e3cff */
[----:B------:R-:W-:Y:S01]  /*1180*/  SEL R13, R13, R34, !P2 ;  /* 0x000000220d0d7207 */ /* 0x000fe20005000000 */
[--C-:B------:R-:W-:Y:S01]  /*1190*/  @!P0 IMAD.MOV.U32 R34, RZ, RZ, R33.reuse ;  /* 0x000000ffff228224 */ /* 0x100fe200078e0021 */
[-C--:B------:R-:W-:Y:S02]  /*11a0*/  LOP3.LUT R26, R26, R9.reuse, RZ, 0x3c, !PT ;  /* 0x000000091a1a7212 */ /* 0x080fe400078e3cff */
[----:B------:R-:W-:Y:S02]  /*11b0*/  LOP3.LUT R30, R30, R9, RZ, 0x3c, !PT ;  /* 0x000000091e1e7212 */ /* 0x000fe400078e3cff */
[----:B------:R-:W-:Y:S01]  /*11c0*/  @!P0 LOP3.LUT R31, R3, R34, RZ, 0x3c, !PT ;  /* 0x00000022031f8212 */ /* 0x000fe200078e3cff */
[----:B------:R-:W-:Y:S01]  /*11d0*/  @P0 IMAD.MOV.U32 R34, RZ, RZ, R33 ;  /* 0x000000ffff220224 */ /* 0x000fe200078e0021 */
[----:B------:R-:W-:-:S02]  /*11e0*/  LOP3.LUT R29, R29, R6, RZ, 0x3c, !PT ;  /* 0x000000061d1d7212 */ /* 0x000fc400078e3cff */
[----:B------:R-:W-:Y:S02]  /*11f0*/  @!P0 LOP3.LUT R33, R31, 0x1b, RZ, 0x3c, !PT ;  /* 0x0000001b1f218812 */ /* 0x000fe400078e3cff */
[C---:B------:R-:W-:Y:S02]  /*1200*/  LOP3.LUT R35, R34.reuse, 0x1b, RZ, 0x3c, !PT ;  /* 0x0000001b22237812 */ /* 0x040fe400078e3cff */
[----:B------:R-:W-:Y:S02]  /*1210*/  @P0 LOP3.LUT R33, R34, R3, RZ, 0x3c, !PT ;  /* 0x0000000322210212 */ /* 0x000fe400078e3cff */
[----:B------:R-:W-:Y:S02]  /*1220*/  SEL R35, R35, R34, !P3 ;  /* 0x0000002223237207 */ /* 0x000fe40005800000 */
[----:B------:R-:W-:Y:S02]  /*1230*/  LOP3.LUT R31, R11, R28, R32, 0x96, !PT ;  /* 0x0000001c0b1f7212 */ /* 0x000fe400078e9620 */
[----:B------:R-:W-:-:S02]  /*1240*/  LOP3.LUT R15, R15, R35, R18, 0x96, !PT ;  /* 0x000000230f0f7212 */ /* 0x000fc400078e9612 */
[----:B------:R-:W-:Y:S02]  /*1250*/  LOP3.LUT R18, R12, R13, R33, 0x96, !PT ;  /* 0x0000000d0c127212 */ /* 0x000fe400078e9621 */
[----:B------:R-:W-:Y:S02]  /*1260*/  LOP3.LUT R31, R31, R6, RZ, 0x3c, !PT ;  /* 0x000000061f1f7212 */ /* 0x000fe400078e3cff */
[----:B------:R-:W-:Y:S02]  /*1270*/  LOP3.LUT R16, R16, R11, RZ, 0x3c, !PT ;  /* 0x0000000b10107212 */ /* 0x000fe400078e3cff */
[-C--:B------:R-:W-:Y:S02]  /*1280*/  LOP3.LUT R24, R24, R7.reuse, RZ, 0x3c, !PT ;  /* 0x0000000718187212 */ /* 0x080fe400078e3cff */
[----:B------:R-:W-:Y:S02]  /*1290*/  LOP3.LUT R18, R18, R7, RZ, 0x3c, !PT ;  /* 0x0000000712127212 */ /* 0x000fe400078e3cff */
[----:B------:R-:W-:-:S02]  /*12a0*/  LOP3.LUT R5, R27, R10, RZ, 0x3c, !PT ;  /* 0x0000000a1b057212 */ /* 0x000fc400078e3cff */
[----:B------:R-:W-:Y:S02]  /*12b0*/  LOP3.LUT R3, R15, R12, RZ, 0x3c, !PT ;  /* 0x0000000c0f037212 */ /* 0x000fe400078e3cff */
[----:B------:R-:W-:Y:S02]  /*12c0*/  PRMT R14, R4, 0x7610, R14 ;  /* 0x00007610040e7816 */ /* 0x000fe4000000000e */
[----:B------:R-:W-:Y:S02]  /*12d0*/  PRMT R8, R17, 0x7610, R8 ;  /* 0x0000761011087816 */ /* 0x000fe40000000008 */
[----:B------:R-:W-:Y:S02]  /*12e0*/  PRMT R23, R25, 0x7610, R23 ;  /* 0x0000761019177816 */ /* 0x000fe40000000017 */
[----:B------:R-:W-:Y:S02]  /*12f0*/  PRMT R4, R21, 0x7610, R4 ;  /* 0x0000761015047816 */ /* 0x000fe40000000004 */
[----:B------:R-:W-:-:S02]  /*1300*/  PRMT R9, R20, 0x7610, R9 ;  /* 0x0000761014097816 */ /* 0x000fc40000000009 */
[----:B------:R-:W-:Y:S02]  /*1310*/  PRMT R27, R30, 0x7610, R27 ;  /* 0x000076101e1b7816 */ /* 0x000fe4000000001b */
[----:B------:R-:W-:Y:S02]  /*1320*/  PRMT R10, R26, 0x7610, R10 ;  /* 0x000076101a0a7816 */ /* 0x000fe4000000000a */
[----:B------:R-:W-:Y:S02]  /*1330*/  PRMT R6, R19, 0x7610, R6 ;  /* 0x0000761013067816 */ /* 0x000fe40000000006 */
[----:B------:R-:W-:Y:S02]  /*1340*/  PRMT R13, R31, 0x7610, R13 ;  /* 0x000076101f0d7816 */ /* 0x000fe4000000000d */
[----:B------:R-:W-:Y:S02]  /*1350*/  PRMT R2, R16, 0x7610, R2 ;  /* 0x0000761010027816 */ /* 0x000fe40000000002 */
[----:B------:R-:W-:-:S02]  /*1360*/  PRMT R11, R29, 0x7610, R11 ;  /* 0x000076101d0b7816 */ /* 0x000fc4000000000b */
[----:B------:R-:W-:Y:S02]  /*1370*/  PRMT R7, R22, 0x7610, R7 ;  /* 0x0000761016077816 */ /* 0x000fe40000000007 */
[----:B------:R-:W-:Y:S02]  /*1380*/  PRMT R15, R18, 0x7610, R15 ;  /* 0x00007610120f7816 */ /* 0x000fe4000000000f */
[----:B------:R-:W-:-:S07]  /*1390*/  PRMT R12, R24, 0x7610, R12 ;  /* 0x00007610180c7816 */ /* 0x000fce000000000c */
.L_x_4:
[----:B------:R-:W-:Y:S01]  /*13a0*/  UIADD3 UR4, UPT, UPT, UR4, 0x4, URZ ;  /* 0x0000000404047890 */ /* 0x000fe2000fffe0ff */
[----:B0-----:R-:W-:Y:S01]  /*13b0*/  IMAD.U32 R14, R14, 0x10000, RZ ;  /* 0x000100000e0e7824 */ /* 0x001fe200078e00ff */
[----:B------:R-:W-:Y:S01]  /*13c0*/  UMOV UR5, 0x240 ;  /* 0x0000024000057882 */ /* 0x000fe20000000000 */
[----:B------:R-:W-:Y:S01]  /*13d0*/  IMAD.U32 R16, R3, 0x10000, RZ ;  /* 0x0001000003107824 */ /* 0x000fe200078e00ff */
[----:B------:R-:W-:Y:S01]  /*13e0*/  ULEA UR5, UR4, UR5, 0x2 ;  /* 0x0000000504057291 */ /* 0x000fe2000f8e10ff */
[----:B------:R-:W-:Y:S01]  /*13f0*/  IMAD.U32 R5, R5, 0x10000, RZ ;  /* 0x0001000005057824 */ /* 0x000fe200078e00ff */
[----:B------:R-:W-:Y:S01]  /*1400*/  LOP3.LUT R17, R14, 0xff0000, RZ, 0xc0, !PT ;  /* 0x00ff00000e117812 */ /* 0x000fe200078ec0ff */
[----:B------:R-:W-:Y:S01]  /*1410*/  IMAD.U32 R14, R2, 0x10000, RZ ;  /* 0x00010000020e7824 */ /* 0x000fe200078e00ff */
[----:B------:R-:W-:Y:S01]  /*1420*/  LOP3.LUT R6, R6, 0xffff, RZ, 0xc0, !PT ;  /* 0x0000ffff06067812 */ /* 0x000fe200078ec0ff */
[----:B------:R-:W-:Y:S01]  /*1430*/  VIADD R0, R0, 0x1 ;  /* 0x0000000100007836 */ /* 0x000fe20000000000 */
[----:B------:R-:W-:-:S02]  /*1440*/  LOP3.LUT R8, R8, 0xffff, RZ, 0xc0, !PT ;  /* 0x0000ffff08087812 */ /* 0x000fc400078ec0ff */
[----:B------:R-:W-:Y:S02]  /*1450*/  LOP3.LUT R3, R14, 0xff0000, RZ, 0xc0, !PT ;  /* 0x00ff00000e037812 */ /* 0x000fe400078ec0ff */
[----:B------:R-:W-:Y:S01]  /*1460*/  LOP3.LUT R9, R9, 0xffff, RZ, 0xc0, !PT ;  /* 0x0000ffff09097812 */ /* 0x000fe200078ec0ff */
[----:B------:R-:W-:Y:S01]  /*1470*/  IMAD R8, R8, 0x1000000, R17 ;  /* 0x0100000008087824 */ /* 0x000fe200078e0211 */
[----:B------:R-:W0:Y:S01]  /*1480*/  LDCU.64 UR8, c[0x3][UR5] ;  /* 0x00c00000050877ac */ /* 0x000e220008000a00 */
[----:B------:R-:W-:Y:S01]  /*1490*/  LOP3.LUT R2, R5, 0xff0000, RZ, 0xc0, !PT ;  /* 0x00ff000005027812 */ /* 0x000fe200078ec0ff */
[----:B------:R-:W-:Y:S01]  /*14a0*/  IMAD R3, R6, 0x1000000, R3 ;  /* 0x0100000006037824 */ /* 0x000fe200078e0203 */
[----:B------:R-:W-:Y:S01]  /*14b0*/  LOP3.LUT R6, R13, 0xff, RZ, 0xc0, !PT ;  /* 0x000000ff0d067812 */ /* 0x000fe200078ec0ff */
[----:B------:R-:W1:Y:S01]  /*14c0*/  LDCU.64 UR6, c[0x3][UR5+0x8] ;  /* 0x00c00100050677ac */ /* 0x000e620008000a00 */
[----:B------:R-:W-:Y:S01]  /*14d0*/  LOP3.LUT R7, R7, 0xffff, RZ, 0xc0, !PT ;  /* 0x0000ffff07077812 */ /* 0x000fe200078ec0ff */
[----:B------:R-:W-:Y:S01]  /*14e0*/  IMAD R2, R9, 0x1000000, R2 ;  /* 0x0100000009027824 */ /* 0x000fe200078e0202 */
[----:B------:R-:W-:Y:S01]  /*14f0*/  LOP3.LUT R16, R16, 0xff0000, RZ, 0xc0, !PT ;  /* 0x00ff000010107812 */ /* 0x000fe200078ec0ff */
[----:B------:R-:W-:Y:S01]  /*1500*/  IMAD R6, R6, 0x100, R3 ;  /* 0x0000010006067824 */ /* 0x000fe200078e0203 */
[----:B------:R-:W-:-:S02]  /*1510*/  LOP3.LUT R23, R23, 0xff, RZ, 0xc0, !PT ;  /* 0x000000ff17177812 */ /* 0x000fc400078ec0ff */
[----:B------:R-:W-:Y:S01]  /*1520*/  LOP3.LUT R27, R27, 0xff, RZ, 0xc0, !PT ;  /* 0x000000ff1b1b7812 */ /* 0x000fe200078ec0ff */
[----:B------:R-:W-:Y:S01]  /*1530*/  IMAD R7, R7, 0x1000000, R16 ;  /* 0x0100000007077824 */ /* 0x000fe200078e0210 */
[----:B------:R-:W-:Y:S01]  /*1540*/  LOP3.LUT R14, R15, 0xff, RZ, 0xc0, !PT ;  /* 0x000000ff0f0e7812 */ /* 0x000fe200078ec0ff */
[----:B------:R-:W-:Y:S01]  /*1550*/  IMAD R8, R23, 0x100, R8 ;  /* 0x0000010017087824 */ /* 0x000fe200078e0208 */
[----:B------:R-:W-:Y:S01]  /*1560*/  LOP3.LUT R3, R4, 0xff, RZ, 0xc0, !PT ;  /* 0x000000ff04037812 */ /* 0x000fe200078ec0ff */
[----:B------:R-:W-:Y:S01]  /*1570*/  IMAD R2, R27, 0x100, R2 ;  /* 0x000001001b027824 */ /* 0x000fe200078e0202 */
[----:B------:R-:W-:Y:S01]  /*1580*/  LOP3.LUT R5, R10, 0xff, RZ, 0xc0, !PT ;  /* 0x000000ff0a057812 */ /* 0x000fe200078ec0ff */
[----:B------:R-:W-:Y:S01]  /*1590*/  IMAD R7, R14, 0x100, R7 ;  /* 0x000001000e077824 */ /* 0x000fe200078e0207 */
[----:B------:R-:W-:Y:S01]  /*15a0*/  LOP3.LUT R11, R11, 0xff, RZ, 0xc0, !PT ;  /* 0x000000ff0b0b7812 */ /* 0x000fe200078ec0ff */
[----:B------:R-:W-:Y:S01]  /*15b0*/  IMAD.IADD R3, R8, 0x1, R3 ;  /* 0x0000000108037824 */ /* 0x000fe200078e0203 */
[----:B------:R-:W-:Y:S01]  /*15c0*/  LOP3.LUT R12, R12, 0xff, RZ, 0xc0, !PT ;  /* 0x000000ff0c0c7812 */ /* 0x000fe200078ec0ff */
[----:B------:R-:W-:Y:S01]  /*15d0*/  IMAD.IADD R2, R2, 0x1, R5 ;  /* 0x0000000102027824 */ /* 0x000fe200078e0205 */
[----:B------:R-:W-:Y:S01]  /*15e0*/  ISETP.NE.AND P0, PT, R0, RZ, PT ;  /* 0x000000ff0000720c */ /* 0x000fe20003f05270 */
[----:B------:R-:W-:Y:S01]  /*15f0*/  IMAD.IADD R6, R6, 0x1, R11 ;  /* 0x0000000106067824 */ /* 0x000fe200078e020b */
[----:B0-----:R-:W-:Y:S01]  /*1600*/  LOP3.LUT R3, R3, UR8, RZ, 0x3c, !PT ;  /* 0x0000000803037c12 */ /* 0x001fe2000f8e3cff */
[----:B------:R-:W-:Y:S01]  /*1610*/  IMAD.IADD R12, R7, 0x1, R12 ;  /* 0x00000001070c7824 */ /* 0x000fe200078e020c */
[----:B------:R-:W-:-:S02]  /*1620*/  LOP3.LUT R7, R2, UR9, RZ, 0x3c, !PT ;  /* 0x0000000902077c12 */ /* 0x000fc4000f8e3cff */
[----:B-1----:R-:W-:Y:S02]  /*1630*/  LOP3.LUT R9, R6, UR6, RZ, 0x3c, !PT ;  /* 0x0000000606097c12 */ /* 0x002fe4000f8e3cff */
[----:B------:R-:W-:Y:S02]  /*1640*/  LOP3.LUT R11, R12, UR7, RZ, 0x3c, !PT ;  /* 0x000000070c0b7c12 */ /* 0x000fe4000f8e3cff */
[----:B------:R-:W-:Y:S02]  /*1650*/  SHF.R.U32.HI R4, RZ, 0x18, R3 ;  /* 0x00000018ff047819 */ /* 0x000fe40000011603 */
[----:B------:R-:W-:Y:S02]  /*1660*/  SHF.R.U32.HI R5, RZ, 0x18, R7 ;  /* 0x00000018ff057819 */ /* 0x000fe40000011607 */
[----:B------:R-:W-:Y:S02]  /*1670*/  SHF.R.U32.HI R8, RZ, 0x18, R9 ;  /* 0x00000018ff087819 */ /* 0x000fe40000011609 */
[----:B------:R-:W-:-:S02]  /*1680*/  SHF.R.U32.HI R2, RZ, 0x8, R3 ;  /* 0x00000008ff027819 */ /* 0x000fc40000011603 */
[C---:B------:R-:W-:Y:S02]  /*1690*/  PRMT R13, R3.reuse, 0x7610, R13 ;  /* 0x00007610030d7816 */ /* 0x040fe4000000000d */
[----:B------:R-:W-:Y:S02]  /*16a0*/  PRMT R6, R3, 0x7632, R6 ;  /* 0x0000763203067816 */ /* 0x000fe40000000006 */
[----:B------:R-:W-:Y:S02]  /*16b0*/  SHF.R.U32.HI R14, RZ, 0x18, R11 ;  /* 0x00000018ff0e7819 */ /* 0x000fe4000001160b */
[----:B------:R-:W-:Y:S02]  /*16c0*/  PRMT R3, R4, 0x7610, R3 ;  /* 0x0000761004037816 */ /* 0x000fe40000000003 */
[----:B------:R-:W-:Y:S02]  /*16d0*/  PRMT R4, R5, 0x7610, R4 ;  /* 0x0000761005047816 */ /* 0x000fe40000000004 */
[----:B------:R-:W-:-:S02]  /*16e0*/  SHF.R.U32.HI R10, RZ, 0x8, R7 ;  /* 0x00000008ff0a7819 */ /* 0x000fc40000011607 */
[----:B------:R-:W-:Y:S02]  /*16f0*/  PRMT R17, R7, 0x7610, R17 ;  /* 0x0000761007117816 */ /* 0x000fe40000000011 */
[----:B------:R-:W-:Y:S02]  /*1700*/  SHF.R.U32.HI R12, RZ, 0x8, R9 ;  /* 0x00000008ff0c7819 */ /* 0x000fe40000011609 */
[----:B------:R-:W-:Y:S02]  /*1710*/  PRMT R19, R9, 0x7610, R19 ;  /* 0x0000761009137816 */ /* 0x000fe40000000013 */
[----:B------:R-:W-:Y:S02]  /*1720*/  SHF.R.U32.HI R25, RZ, 0x8, R11 ;  /* 0x00000008ff197819 */ /* 0x000fe4000001160b */
[----:B------:R-:W-:Y:S02]  /*1730*/  PRMT R21, R11, 0x7610, R21 ;  /* 0x000076100b157816 */ /* 0x000fe40000000015 */
[----:B------:R-:W-:-:S02]  /*1740*/  PRMT R5, R8, 0x7610, R5 ;  /* 0x0000761008057816 */ /* 0x000fc40000000005 */
[----:B------:R-:W-:Y:S02]  /*1750*/  PRMT R7, R7, 0x7632, R7 ;  /* 0x0000763207077816 */ /* 0x000fe40000000007 */
[----:B------:R-:W-:Y:S02]  /*1760*/  PRMT R9, R9, 0x7632, R9 ;  /* 0x0000763209097816 */ /* 0x000fe40000000009 */
[----:B------:R-:W-:Y:S02]  /*1770*/  PRMT R11, R11, 0x7632, R11 ;  /* 0x000076320b0b7816 */ /* 0x000fe4000000000b */
[----:B------:R-:W-:Y:S01]  /*1780*/  PRMT R8, R14, 0x7610, R8 ;  /* 0x000076100e087816 */ /* 0x000fe20000000008 */
[----:B------:R-:W-:Y:S06]  /*1790*/  @P0 BRA `(.L_x_5) ;  /* 0xffffffec00780947 */ /* 0x000fec000383ffff */
[----:B------:R-:W0:Y:S01]  /*17a0*/  S2R R23, SR_CTAID.X ;  /* 0x0000000000177919 */ /* 0x000e220000002500 */
[----:B------:R-:W1:Y:S01]  /*17b0*/  LDC.64 R14, c[0x0][0x380] ;  /* 0x0000e000ff0e7b82 */ /* 0x000e620000000a00 */
[----:B------:R-:W0:Y:S01]  /*17c0*/  LDCU UR4, c[0x0][0x360] ;  /* 0x00006c00ff0477ac */ /* 0x000e220008000800 */
[----:B------:R-:W0:Y:S02]  /*17d0*/  S2R R0, SR_TID.X ;  /* 0x0000000000007919 */ /* 0x000e240000002100 */
[----:B0-----:R-:W-:-:S04]  /*17e0*/  IMAD R23, R23, UR4, R0 ;  /* 0x0000000417177c24 */ /* 0x001fc8000f8e0200 */
[----:B-1----:R-:W-:-:S05]  /*17f0*/  IMAD.WIDE R14, R23, 0x10, R14 ;  /* 0x00000010170e7825 */ /* 0x002fca00078e020e */
[----:B------:R-:W-:Y:S04]  /*1800*/  STG.E.U8 desc[UR10][R14.64], R13 ;  /* 0x0000000d0e007986 */ /* 0x000fe8000c10110a */
        /* <DEDUP_REMOVED lines=14> */
[----:B------:R-:W-:Y:S01]  /*18f0*/  STG.E.U8 desc[UR10][R14.64+0xf], R8 ;  /* 0x00000f080e007986 */ /* 0x000fe2000c10110a */
[----:B------:R-:W-:Y:S05]  /*1900*/  EXIT ;  /* 0x000000000000794d */ /* 0x000fea0003800000 */
.L_x_6:
        /* <DEDUP_REMOVED lines=15> */
.L_x_12:


//--------------------- .text._Z14gostDecipheredPy --------------------------
	.section	.text._Z14gostDecipheredPy,"ax",@progbits
	.align	128
        .global         _Z14gostDecipheredPy
        .type           _Z14gostDecipheredPy,@function
        .size           _Z14gostDecipheredPy,(.L_x_13 - _Z14gostDecipheredPy)
        .other          _Z14gostDecipheredPy,@"STO_CUDA_ENTRY STV_DEFAULT"
_Z14gostDecipheredPy:
.text._Z14gostDecipheredPy:
[----:B------:R-:W-:Y:S01]  /*0000*/  LDC R1, c[0x0][0x37c] ;  /* 0x0000df00ff017b82 */ /* 0x000fe20000000800 */
[----:B------:R-:W0:Y:S07]  /*0010*/  S2R R0, SR_TID.X ;  /* 0x0000000000007919 */ /* 0x000e2e0000002100 */
[----:B------:R-:W0:Y:S01]  /*0020*/  S2UR UR4, SR_CTAID.X ;  /* 0x00000000000479c3 */ /* 0x000e220000002500 */
[----:B------:R-:W1:Y:S07]  /*0030*/  LDCU.64 UR8, c[0x0][0x358] ;  /* 0x00006b00ff0877ac */ /* 0x000e6e0008000a00 */
[----:B------:R-:W0:Y:S08]  /*0040*/  LDC R5, c[0x0][0x360] ;  /* 0x0000d800ff057b82 */ /* 0x000e300000000800 */
[----:B------:R-:W2:Y:S01]  /*0050*/  LDC.64 R2, c[0x0][0x380] ;  /* 0x0000e000ff027b82 */ /* 0x000ea20000000a00 */
[----:B0-----:R-:W-:-:S04]  /*0060*/  IMAD R5, R5, UR4, R0 ;  /* 0x0000000405057c24 */ /* 0x001fc8000f8e0200 */
[----:B--2---:R-:W-:-:S05]  /*0070*/  IMAD.WIDE R2, R5, 0x8, R2 ;  /* 0x0000000805027825 */ /* 0x004fca00078e0202 */
[----:B-1----:R0:W5:Y:S01]  /*0080*/  LDG.E.64 R4, desc[UR8][R2.64] ;  /* 0x0000000802047981 */ /* 0x002162000c1e1b00 */
[----:B------:R-:W-:Y:S01]  /*0090*/  UMOV UR4, URZ ;  /* 0x000000ff00047c82 */ /* 0x000fe20008000000 */
[----:B------:R-:W-:-:S05]  /*00a0*/  UMOV UR5, URZ ;  /* 0x000000ff00057c82 */ /* 0x000fca0008000000 */
.L_x_7:
[----:B------:R-:W-:Y:S02]  /*00b0*/  UIADD3 UR7, UPT, UPT, UR4, 0x1, URZ ;  /* 0x0000000104077890 */ /* 0x000fe4000fffe0ff */
[----:B------:R-:W-:Y:S02]  /*00c0*/  UIADD3 UR6, UPT, UPT, UR5, -0x1, URZ ;  /* 0xffffffff05067890 */ /* 0x000fe4000fffe0ff */
[----:B------:R-:W-:Y:S01]  /*00d0*/  UISETP.GE.U32.AND UP0, UPT, UR7, 0x9, UPT ;  /* 0x000000090700788c */ /* 0x000fe2000bf06070 */
[----:B------:R-:W-:Y:S01]  /*00e0*/  UMOV UR10, 0x100 ;  /* 0x00000100000a7882 */ /* 0x000fe20000000000 */
[----:B------:R-:W-:Y:S02]  /*00f0*/  UIADD3 UR5, UPT, UPT, UR5, -0x2, URZ ;  /* 0xfffffffe05057890 */ /* 0x000fe4000fffe0ff */
[----:B------:R-:W-:Y:S02]  /*0100*/  USEL UR6, UR4, UR6, !UP0 ;  /* 0x0000000604067287 */ /* 0x000fe4000c000000 */
[----:B------:R-:W-:-:S02]  /*0110*/  UISETP.GT.U32.AND UP0, UPT, UR7, 0x7, UPT ;  /* 0x000000070700788c */ /* 0x000fc4000bf04070 */
[----:B------:R-:W-:Y:S02]  /*0120*/  USHF.L.U32 UR6, UR6, 0x2, URZ ;  /* 0x0000000206067899 */ /* 0x000fe400080006ff */
[----:B------:R-:W-:Y:S02]  /*0130*/  UIADD3 UR4, UPT, UPT, UR4, 0x2, URZ ;  /* 0x0000000204047890 */ /* 0x000fe4000fffe0ff */
[----:B------:R-:W-:-:S12]  /*0140*/  ULOP3.LUT UR6, UR6, 0x1c, URZ, 0xc0, !UPT ;  /* 0x0000001c06067892 */ /* 0x000fd8000f8ec0ff */
[----:B------:R-:W1:Y:S02]  /*0150*/  LDCU UR6, c[0x3][UR6] ;  /* 0x00c00000060677ac */ /* 0x000e640008000800 */
[----:B-1---5:R-:W-:Y:S01]  /*0160*/  VIADD R0, R5, UR6 ;  /* 0x0000000605007c36 */ /* 0x022fe20008000000 */
[----:B------:R-:W-:-:S04]  /*0170*/  ULOP3.LUT UR6, URZ, UR7, URZ, 0x33, !UPT ;  /* 0x00000007ff067292 */ /* 0x000fc8000f8e33ff */
[--C-:B------:R-:W-:Y:S01]  /*0180*/  SHF.R.U32.HI R6, RZ, 0x17, R0.reuse ;  /* 0x00000017ff067819 */ /* 0x100fe20000011600 */
[----:B------:R-:W-:Y:S01]  /*0190*/  USEL UR6, UR6, UR7, UP0 ;  /* 0x0000000706067287 */ /* 0x000fe20008000000 */
[--C-:B------:R-:W-:Y:S01]  /*01a0*/  SHF.R.U32.HI R9, RZ, 0xf, R0.reuse ;  /* 0x0000000fff097819 */ /* 0x100fe20000011600 */
[----:B------:R-:W-:Y:S01]  /*01b0*/  UISETP.NE.AND UP0, UPT, UR7, 0x1f, UPT ;  /* 0x0000001f0700788c */ /* 0x000fe2000bf05270 */
[----:B------:R-:W-:Y:S01]  /*01c0*/  LOP3.LUT R7, R6, 0x1e, RZ, 0xc0, !PT ;  /* 0x0000001e06077812 */ /* 0x000fe200078ec0ff */
[----:B------:R-:W-:Y:S01]  /*01d0*/  USHF.L.U32 UR6, UR6, 0x2, URZ ;  /* 0x0000000206067899 */ /* 0x000fe200080006ff */
[--C-:B------:R-:W-:Y:S02]  /*01e0*/  SHF.R.U32.HI R6, RZ, 0x1c, R0.reuse ;  /* 0x0000001cff067819 */ /* 0x100fe40000011600 */
[----:B------:R-:W-:Y:S01]  /*01f0*/  LOP3.LUT R9, R9, 0x1e, RZ, 0xc0, !PT ;  /* 0x0000001e09097812 */ /* 0x000fe200078ec0ff */
[----:B------:R-:W-:Y:S01]  /*0200*/  ULOP3.LUT UR6, UR6, 0x1c, URZ, 0xc0, !UPT ;  /* 0x0000001c06067892 */ /* 0x000fe2000f8ec0ff */
[----:B------:R-:W-:Y:S01]  /*0210*/  LEA R6, R6, UR10, 0x1 ;  /* 0x0000000a06067c11 */ /* 0x000fe2000f8e08ff */
[----:B------:R-:W1:Y:S01]  /*0220*/  LDC.U16 R7, c[0x3][R7+0xe0] ;  /* 0x00c0380007077b82 */ /* 0x000e620000000400 */
[----:B------:R-:W-:-:S02]  /*0230*/  SHF.R.U32.HI R8, RZ, 0x13, R0 ;  /* 0x00000013ff087819 */ /* 0x000fc40000011600 */
[--C-:B------:R-:W-:Y:S02]  /*0240*/  SHF.R.U32.HI R11, RZ, 0x7, R0.reuse ;  /* 0x00000007ff0b7819 */ /* 0x100fe40000011600 */
[----:B------:R-:W-:Y:S02]  /*0250*/  LOP3.LUT R15, R8, 0x1e, RZ, 0xc0, !PT ;  /* 0x0000001e080f7812 */ /* 0x000fe400078ec0ff */
[----:B------:R-:W-:Y:S01]  /*0260*/  LOP3.LUT R11, R11, 0x1e, RZ, 0xc0, !PT ;  /* 0x0000001e0b0b7812 */ /* 0x000fe200078ec0ff */
[----:B------:R-:W2:Y:S01]  /*0270*/  LDC.U16 R6, c[0x3][R6] ;  /* 0x00c0000006067b82 */ /* 0x000ea20000000400 */
[--C-:B------:R-:W-:Y:S01]  /*0280*/  SHF.R.U32.HI R10, RZ, 0xb, R0.reuse ;  /* 0x0000000bff0a7819 */ /* 0x100fe20000011600 */
[----:B------:R-:W3:Y:S01]  /*0290*/  LDCU UR6, c[0x3][UR6] ;  /* 0x00c00000060677ac */ /* 0x000ee20008000800 */
[----:B------:R-:W-:Y:S01]  /*02a0*/  SHF.R.U32.HI R12, RZ, 0x3, R0 ;  /* 0x00000003ff0c7819 */ /* 0x000fe20000011600 */
[----:B------:R-:W-:Y:S01]  /*02b0*/  IMAD.SHL.U32 R0, R0, 0x2, RZ ;  /* 0x0000000200007824 */ /* 0x000fe200078e00ff */
[----:B------:R-:W-:-:S02]  /*02c0*/  LOP3.LUT R14, R10, 0x1e, RZ, 0xc0, !PT ;  /* 0x0000001e0a0e7812 */ /* 0x000fc400078ec0ff */
[----:B------:R-:W-:Y:S01]  /*02d0*/  LOP3.LUT R12, R12, 0x1e, RZ, 0xc0, !PT ;  /* 0x0000001e0c0c7812 */ /* 0x000fe200078ec0ff */
[----:B------:R-:W4:Y:S01]  /*02e0*/  LDC.U16 R9, c[0x3][R9+0xa0] ;  /* 0x00c0280009097b82 */ /* 0x000f220000000400 */
[----:B------:R-:W-:-:S07]  /*02f0*/  LOP3.LUT R13, R0, 0x1e, RZ, 0xc0, !PT ;  /* 0x0000001e000d7812 */ /* 0x000fce00078ec0ff */
[----:B------:R-:W0:Y:S08]  /*0300*/  LDC.U16 R8, c[0x3][R15+0xc0] ;  /* 0x00c030000f087b82 */ /* 0x000e300000000400 */
[----:B------:R-:W3:Y:S08]  /*0310*/  LDC.U16 R11, c[0x3][R11+0x60] ;  /* 0x00c018000b0b7b82 */ /* 0x000ef00000000400 */
[----:B------:R-:W3:Y:S08]  /*0320*/  LDC.S16 R10, c[0x3][R14+0x80] ;  /* 0x00c020000e0a7b82 */ /* 0x000ef00000000600 */
[----:B------:R-:W3:Y:S01]  /*0330*/  LDC.S16 R0, c[0x3][R12+0x40] ;  /* 0x00c010000c007b82 */ /* 0x000ee20000000600 */
[----:B-1----:R-:W-:-:S07]  /*0340*/  PRMT R7, R7, 0x9910, RZ ;  /* 0x0000991007077816 */ /* 0x002fce00000000ff */
[----:B------:R-:W1:Y:S01]  /*0350*/  LDC.S16 R13, c[0x3][R13+0x20] ;  /* 0x00c008000d0d7b82 */ /* 0x000e620000000600 */
[----:B--2---:R-:W-:Y:S01]  /*0360*/  IMAD R7, R6, 0x10, R7 ;  /* 0x0000001006077824 */ /* 0x004fe200078e0207 */
[----:B----4-:R-:W-:-:S03]  /*0370*/  PRMT R16, R9, 0x9910, RZ ;  /* 0x0000991009107816 */ /* 0x010fc600000000ff */
[----:B0-----:R-:W-:Y:S02]  /*0380*/  IMAD.U32 R8, R7, 0x10, R8 ;  /* 0x0000001007087824 */ /* 0x001fe400078e0008 */
[----:B------:R-:W-:-:S04]  /*0390*/  IMAD.MOV.U32 R7, RZ, RZ, R16 ;  /* 0x000000ffff077224 */ /* 0x000fc800078e0010 */
[----:B------:R-:W-:Y:S01]  /*03a0*/  IMAD R7, R8, 0x10, R7 ;  /* 0x0000001008077824 */ /* 0x000fe200078e0207 */
[----:B---3--:R-:W-:-:S03]  /*03b0*/  PRMT R6, R11, 0x9910, RZ ;  /* 0x000099100b067816 */ /* 0x008fc600000000ff */
[----:B------:R-:W-:Y:S02]  /*03c0*/  IMAD.U32 R10, R7, 0x10, R10 ;  /* 0x00000010070a7824 */ /* 0x000fe400078e000a */
[----:B------:R-:W-:-:S04]  /*03d0*/  IMAD.MOV.U32 R7, RZ, RZ, R6 ;  /* 0x000000ffff077224 */ /* 0x000fc800078e0006 */
[----:B------:R-:W-:-:S04]  /*03e0*/  IMAD R7, R10, 0x10, R7 ;  /* 0x000000100a077824 */ /* 0x000fc800078e0207 */
[----:B------:R-:W-:-:S04]  /*03f0*/  IMAD.U32 R0, R7, 0x10, R0 ;  /* 0x0000001007007824 */ /* 0x000fc800078e0000 */
[----:B-1----:R-:W-:-:S05]  /*0400*/  IMAD R0, R0, 0x10, R13 ;  /* 0x0000001000007824 */ /* 0x002fca00078e020d */
[----:B------:R-:W-:-:S04]  /*0410*/  SHF.L.W.U32.HI R0, R0, 0x1, R0 ;  /* 0x0000000100007819 */ /* 0x000fc80000010e00 */
        /* <DEDUP_REMOVED lines=10> */
[----:B------:R-:W-:-:S05]  /*04c0*/  LOP3.LUT R4, R7, R4, RZ, 0x3c, !PT ;  /* 0x0000000407047212 */ /* 0x000fca00078e3cff */
[----:B------:R-:W-:-:S05]  /*04d0*/  VIADD R0, R4, UR6 ;  /* 0x0000000604007c36 */ /* 0x000fca0008000000 */
[--C-:B------:R-:W-:Y:S02]  /*04e0*/  SHF.R.U32.HI R6, RZ, 0x17, R0.reuse ;  /* 0x00000017ff067819 */ /* 0x100fe40000011600 */
[--C-:B------:R-:W-:Y:S02]  /*04f0*/  SHF.R.U32.HI R9, RZ, 0xf, R0.reuse ;  /* 0x0000000fff097819 */ /* 0x100fe40000011600 */
[----:B------:R-:W-:Y:S02]  /*0500*/  LOP3.LUT R7, R6, 0x1e, RZ, 0xc0, !PT ;  /* 0x0000001e06077812 */ /* 0x000fe400078ec0ff */
[--C-:B------:R-:W-:Y:S02]  /*0510*/  SHF.R.U32.HI R6, RZ, 0x1c, R0.reuse ;  /* 0x0000001cff067819 */ /* 0x100fe40000011600 */
[----:B------:R-:W-:Y:S02]  /*0520*/  LOP3.LUT R9, R9, 0x1e, RZ, 0xc0, !PT ;  /* 0x0000001e09097812 */ /* 0x000fe400078ec0ff */
[----:B------:R-:W-:Y:S01]  /*0530*/  LEA R6, R6, UR10, 0x1 ;  /* 0x0000000a06067c11 */ /* 0x000fe2000f8e08ff */
[----:B------:R-:W0:Y:S01]  /*0540*/  LDC.U16 R7, c[0x3][R7+0xe0] ;  /* 0x00c0380007077b82 */ /* 0x000e220000000400 */
[----:B------:R-:W-:-:S02]  /*0550*/  SHF.R.U32.HI R8, RZ, 0x13, R0 ;  /* 0x00000013ff087819 */ /* 0x000fc40000011600 */
[--C-:B------:R-:W-:Y:S02]  /*0560*/  SHF.R.U32.HI R11, RZ, 0x7, R0.reuse ;  /* 0x00000007ff0b7819 */ /* 0x100fe40000011600 */
[----:B------:R-:W-:Y:S02]  /*0570*/  LOP3.LUT R15, R8, 0x1e, RZ, 0xc0, !PT ;  /* 0x0000001e080f7812 */ /* 0x000fe400078ec0ff */
[----:B------:R-:W-:Y:S01]  /*0580*/  LOP3.LUT R11, R11, 0x1e, RZ, 0xc0, !PT ;  /* 0x0000001e0b0b7812 */ /* 0x000fe200078ec0ff */
[----:B------:R-:W1:Y:S01]  /*0590*/  LDC.U16 R6, c[0x3][R6] ;  /* 0x00c0000006067b82 */ /* 0x000e620000000400 */
[--C-:B------:R-:W-:Y:S02]  /*05a0*/  SHF.R.U32.HI R10, RZ, 0xb, R0.reuse ;  /* 0x0000000bff0a7819 */ /* 0x100fe40000011600 */
[----:B------:R-:W-:Y:S01]  /*05b0*/  SHF.R.U32.HI R12, RZ, 0x3, R0 ;  /* 0x00000003ff0c7819 */ /* 0x000fe20000011600 */
[----:B------:R-:W-:Y:S01]  /*05c0*/  IMAD.SHL.U32 R0, R0, 0x2, RZ ;  /* 0x0000000200007824 */ /* 0x000fe200078e00ff */
[----:B------:R-:W-:-:S02]  /*05d0*/  LOP3.LUT R14, R10, 0x1e, RZ, 0xc0, !PT ;  /* 0x0000001e0a0e7812 */ /* 0x000fc400078ec0ff */
[----:B------:R-:W-:Y:S01]  /*05e0*/  LOP3.LUT R12, R12, 0x1e, RZ, 0xc0, !PT ;  /* 0x0000001e0c0c7812 */ /* 0x000fe200078ec0ff */
[----:B------:R-:W2:Y:S01]  /*05f0*/  LDC.U16 R9, c[0x3][R9+0xa0] ;  /* 0x00c0280009097b82 */ /* 0x000ea20000000400 */
[----:B------:R-:W-:-:S07]  /*0600*/  LOP3.LUT R13, R0, 0x1e, RZ, 0xc0, !PT ;  /* 0x0000001e000d7812 */ /* 0x000fce00078ec0ff */
[----:B------:R-:W3:Y:S08]  /*0610*/  LDC.U16 R8, c[0x3][R15+0xc0] ;  /* 0x00c030000f087b82 */ /* 0x000ef00000000400 */
[----:B------:R-:W4:Y:S08]  /*0620*/  LDC.U16 R11, c[0x3][R11+0x60] ;  /* 0x00c018000b0b7b82 */ /* 0x000f300000000400 */
[----:B------:R-:W4:Y:S08]  /*0630*/  LDC.S16 R10, c[0x3][R14+0x80] ;  /* 0x00c020000e0a7b82 */ /* 0x000f300000000600 */
[----:B------:R-:W4:Y:S01]  /*0640*/  LDC.S16 R0, c[0x3][R12+0x40] ;  /* 0x00c010000c007b82 */ /* 0x000f220000000600 */
[----:B0-----:R-:W-:-:S07]  /*0650*/  PRMT R7, R7, 0x9910, RZ ;  /* 0x0000991007077816 */ /* 0x001fce00000000ff */
[----:B------:R-:W0:Y:S01]  /*0660*/  LDC.S16 R13, c[0x3][R13+0x20] ;  /* 0x00c008000d0d7b82 */ /* 0x000e220000000600 */
[----:B-1----:R-:W-:Y:S01]  /*0670*/  IMAD R7, R6, 0x10, R7 ;  /* 0x0000001006077824 */ /* 0x002fe200078e0207 */
[----:B--2---:R-:W-:-:S03]  /*0680*/  PRMT R16, R9, 0x9910, RZ ;  /* 0x0000991009107816 */ /* 0x004fc600000000ff */
[----:B---3--:R-:W-:Y:S02]  /*0690*/  IMAD.U32 R8, R7, 0x10, R8 ;  /* 0x0000001007087824 */ /* 0x008fe400078e0008 */
[----:B------:R-:W-:-:S04]  /*06a0*/  IMAD.MOV.U32 R7, RZ, RZ, R16 ;  /* 0x000000ffff077224 */ /* 0x000fc800078e0010 */
[----:B------:R-:W-:Y:S01]  /*06b0*/  IMAD R7, R8, 0x10, R7 ;  /* 0x0000001008077824 */ /* 0x000fe200078e0207 */
[----:B----4-:R-:W-:-:S03]  /*06c0*/  PRMT R6, R11, 0x9910, RZ ;  /* 0x000099100b067816 */ /* 0x010fc600000000ff */
[----:B------:R-:W-:Y:S02]  /*06d0*/  IMAD.U32 R10, R7, 0x10, R10 ;  /* 0x00000010070a7824 */ /* 0x000fe400078e000a */
[----:B------:R-:W-:-:S04]  /*06e0*/  IMAD.MOV.U32 R7, RZ, RZ, R6 ;  /* 0x000000ffff077224 */ /* 0x000fc800078e0006 */
[----:B------:R-:W-:-:S04]  /*06f0*/  IMAD R7, R10, 0x10, R7 ;  /* 0x000000100a077824 */ /* 0x000fc800078e0207 */
[----:B------:R-:W-:-:S04]  /*0700*/  IMAD.U32 R0, R7, 0x10, R0 ;  /* 0x0000001007007824 */ /* 0x000fc800078e0000 */
[----:B0-----:R-:W-:-:S05]  /*0710*/  IMAD R0, R0, 0x10, R13 ;  /* 0x0000001000007824 */ /* 0x001fca00078e020d */
        /* <DEDUP_REMOVED lines=11> */
[----:B------:R-:W-:Y:S01]  /*07d0*/  LOP3.LUT R5, R0, R5, RZ, 0x3c, !PT ;  /* 0x0000000500057212 */ /* 0x000fe200078e3cff */
[----:B------:R-:W-:Y:S06]  /*07e0*/  BRA.U UP0, `(.L_x_7) ;  /* 0xfffffff900307547 */ /* 0x000fec000b83ffff */
[----:B------:R-:W-:Y:S01]  /*07f0*/  STG.E.64 desc[UR8][R2.64], R4 ;  /* 0x0000000402007986 */ /* 0x000fe2000c101b08 */
[----:B------:R-:W-:Y:S05]  /*0800*/  EXIT ;  /* 0x000000000000794d */ /* 0x000fea0003800000 */
.L_x_8:
        /* <DEDUP_REMOVED lines=15> */
.L_x_13:


//--------------------- .text._Z11gostEncryptPy   --------------------------
	.section	.text._Z11gostEncryptPy,"ax",@progbits
	.align	128
        .global         _Z11gostEncryptPy
        .type           _Z11gostEncryptPy,@function
        .size           _Z11gostEncryptPy,(.L_x_14 - _Z11gostEncryptPy)
        .other          _Z11gostEncryptPy,@"STO_CUDA_ENTRY STV_DEFAULT"
_Z11gostEncryptPy:
.text._Z11gostEncryptPy:
        /* <DEDUP_REMOVED lines=11> */
.L_x_9:
        /* <DEDUP_REMOVED lines=118> */
.L_x_10:
        /* <DEDUP_REMOVED lines=15> */
.L_x_14:


//--------------------- .nv.shared.reserved.0     --------------------------
	.section	.nv.shared.reserved.0,"aw",@nobits
	.weak		__nv_reservedSMEM_offset_0_alias
	.size		__nv_reservedSMEM_offset_0_alias, 0, 64
	.other		__nv_reservedSMEM_offset_0_alias,@"STO_CUDA_RESERVED_SHARED STV_DEFAULT"
__nv_reservedSMEM_offset_0_alias:
	.zero		0
	.zero		64


//--------------------- .nv.constant0._Z13aesDecipheredP4nodei --------------------------
	.section	.nv.constant0._Z13aesDecipheredP4nodei,"a",@progbits
	.sectionflags	@""
	.align	4
.nv.constant0._Z13aesDecipheredP4nodei:
	.zero		908


//--------------------- .nv.constant0._Z10aesEncryptP4nodei --------------------------
	.section	.nv.constant0._Z10aesEncryptP4nodei,"a",@progbits
	.sectionflags	@""
	.align	4
.nv.constant0._Z10aesEncryptP4nodei:
	.zero		908


//--------------------- .nv.constant0._Z14gostDecipheredPy --------------------------
	.section	.nv.constant0._Z14gostDecipheredPy,"a",@progbits
	.sectionflags	@""
	.align	4
.nv.constant0._Z14gostDecipheredPy:
	.zero		904


//--------------------- .nv.constant0._Z11gostEncryptPy --------------------------
	.section	.nv.constant0._Z11gostEncryptPy,"a",@progbits
	.sectionflags	@""
	.align	4
.nv.constant0._Z11gostEncryptPy:
	.zero		904


//--------------------- SYMBOLS --------------------------

	.type		.nv.reservedSmem.offset0,@object
	.size		.nv.reservedSmem.offset0,0x4
